//
// Generated by NVIDIA NVVM Compiler
//
// Compiler Build ID: CL-36424714
// Cuda compilation tools, release 13.0, V13.0.88
// Based on NVVM 20.0.0
//

.version 9.0
.target sm_100
.address_size 64

	// .globl	_Z15naive_qk_kernelPKfS0_Pfii
// _ZZ22fused_attention_kernelPKfS0_S0_PfiiE3s_Q has been demoted
// _ZZ22fused_attention_kernelPKfS0_S0_PfiiE3s_m has been demoted
// _ZZ22fused_attention_kernelPKfS0_S0_PfiiE3s_l has been demoted
// _ZZ22fused_attention_kernelPKfS0_S0_PfiiE7s_exp_m has been demoted
// _ZZ22fused_attention_kernelPKfS0_S0_PfiiE7s_exp_s has been demoted
.extern .shared .align 16 .b8 smem[];

.visible .entry _Z15naive_qk_kernelPKfS0_Pfii(
	.param .u64 .ptr .align 1 _Z15naive_qk_kernelPKfS0_Pfii_param_0,
	.param .u64 .ptr .align 1 _Z15naive_qk_kernelPKfS0_Pfii_param_1,
	.param .u64 .ptr .align 1 _Z15naive_qk_kernelPKfS0_Pfii_param_2,
	.param .u32 _Z15naive_qk_kernelPKfS0_Pfii_param_3,
	.param .u32 _Z15naive_qk_kernelPKfS0_Pfii_param_4
)
{
	.reg .pred 	%p<11>;
	.reg .b32 	%r<48>;
	.reg .b32 	%f<116>;
	.reg .b64 	%rd<43>;

	ld.param.u64 	%rd11, [_Z15naive_qk_kernelPKfS0_Pfii_param_0];
	ld.param.u64 	%rd12, [_Z15naive_qk_kernelPKfS0_Pfii_param_1];
	ld.param.u64 	%rd10, [_Z15naive_qk_kernelPKfS0_Pfii_param_2];
	ld.param.u32 	%r25, [_Z15naive_qk_kernelPKfS0_Pfii_param_3];
	ld.param.u32 	%r26, [_Z15naive_qk_kernelPKfS0_Pfii_param_4];
	cvta.to.global.u64 	%rd1, %rd12;
	cvta.to.global.u64 	%rd2, %rd11;
	mov.u32 	%r27, %ctaid.y;
	mov.u32 	%r28, %ntid.y;
	mov.u32 	%r29, %tid.y;
	mad.lo.s32 	%r1, %r27, %r28, %r29;
	mov.u32 	%r30, %ctaid.x;
	mov.u32 	%r31, %ntid.x;
	mov.u32 	%r32, %tid.x;
	mad.lo.s32 	%r2, %r30, %r31, %r32;
	max.s32 	%r33, %r1, %r2;
	setp.ge.s32 	%p1, %r33, %r25;
	@%p1 bra 	$L__BB0_15;
	setp.lt.s32 	%p2, %r26, 1;
	mov.f32 	%f115, 0f00000000;
	@%p2 bra 	$L__BB0_14;
	mul.lo.s32 	%r3, %r26, %r1;
	mul.lo.s32 	%r4, %r26, %r2;
	and.b32  	%r5, %r26, 15;
	setp.lt.u32 	%p3, %r26, 16;
	mov.f32 	%f115, 0f00000000;
	mov.b32 	%r44, 0;
	@%p3 bra 	$L__BB0_5;
	and.b32  	%r44, %r26, 2147483632;
	neg.s32 	%r42, %r44;
	mul.wide.u32 	%rd13, %r3, 4;
	add.s64 	%rd14, %rd13, %rd2;
	add.s64 	%rd41, %rd14, 32;
	add.s64 	%rd4, %rd1, 32;
	mov.f32 	%f115, 0f00000000;
	mov.u32 	%r41, %r4;
$L__BB0_4:
	.pragma "nounroll";
	mul.wide.s32 	%rd15, %r41, 4;
	add.s64 	%rd16, %rd4, %rd15;
	ld.global.nc.f32 	%f18, [%rd41+-32];
	ld.global.nc.f32 	%f19, [%rd16+-32];
	fma.rn.f32 	%f20, %f18, %f19, %f115;
	ld.global.nc.f32 	%f21, [%rd41+-28];
	ld.global.nc.f32 	%f22, [%rd16+-28];
	fma.rn.f32 	%f23, %f21, %f22, %f20;
	ld.global.nc.f32 	%f24, [%rd41+-24];
	ld.global.nc.f32 	%f25, [%rd16+-24];
	fma.rn.f32 	%f26, %f24, %f25, %f23;
	ld.global.nc.f32 	%f27, [%rd41+-20];
	ld.global.nc.f32 	%f28, [%rd16+-20];
	fma.rn.f32 	%f29, %f27, %f28, %f26;
	ld.global.nc.f32 	%f30, [%rd41+-16];
	ld.global.nc.f32 	%f31, [%rd16+-16];
	fma.rn.f32 	%f32, %f30, %f31, %f29;
	ld.global.nc.f32 	%f33, [%rd41+-12];
	ld.global.nc.f32 	%f34, [%rd16+-12];
	fma.rn.f32 	%f35, %f33, %f34, %f32;
	ld.global.nc.f32 	%f36, [%rd41+-8];
	ld.global.nc.f32 	%f37, [%rd16+-8];
	fma.rn.f32 	%f38, %f36, %f37, %f35;
	ld.global.nc.f32 	%f39, [%rd41+-4];
	ld.global.nc.f32 	%f40, [%rd16+-4];
	fma.rn.f32 	%f41, %f39, %f40, %f38;
	ld.global.nc.f32 	%f42, [%rd41];
	ld.global.nc.f32 	%f43, [%rd16];
	fma.rn.f32 	%f44, %f42, %f43, %f41;
	ld.global.nc.f32 	%f45, [%rd41+4];
	ld.global.nc.f32 	%f46, [%rd16+4];
	fma.rn.f32 	%f47, %f45, %f46, %f44;
	ld.global.nc.f32 	%f48, [%rd41+8];
	ld.global.nc.f32 	%f49, [%rd16+8];
	fma.rn.f32 	%f50, %f48, %f49, %f47;
	ld.global.nc.f32 	%f51, [%rd41+12];
	ld.global.nc.f32 	%f52, [%rd16+12];
	fma.rn.f32 	%f53, %f51, %f52, %f50;
	ld.global.nc.f32 	%f54, [%rd41+16];
	ld.global.nc.f32 	%f55, [%rd16+16];
	fma.rn.f32 	%f56, %f54, %f55, %f53;
	ld.global.nc.f32 	%f57, [%rd41+20];
	ld.global.nc.f32 	%f58, [%rd16+20];
	fma.rn.f32 	%f59, %f57, %f58, %f56;
	ld.global.nc.f32 	%f60, [%rd41+24];
	ld.global.nc.f32 	%f61, [%rd16+24];
	fma.rn.f32 	%f62, %f60, %f61, %f59;
	ld.global.nc.f32 	%f63, [%rd41+28];
	ld.global.nc.f32 	%f64, [%rd16+28];
	fma.rn.f32 	%f115, %f63, %f64, %f62;
	add.s32 	%r42, %r42, 16;
	add.s64 	%rd41, %rd41, 64;
	add.s32 	%r41, %r41, 16;
	setp.ne.s32 	%p4, %r42, 0;
	@%p4 bra 	$L__BB0_4;
$L__BB0_5:
	setp.eq.s32 	%p5, %r5, 0;
	@%p5 bra 	$L__BB0_14;
	and.b32  	%r13, %r26, 7;
	setp.lt.u32 	%p6, %r5, 8;
	@%p6 bra 	$L__BB0_8;
	add.s32 	%r35, %r44, %r3;
	mul.wide.u32 	%rd17, %r35, 4;
	add.s64 	%rd18, %rd2, %rd17;
	ld.global.nc.f32 	%f66, [%rd18];
	add.s32 	%r36, %r44, %r4;
	mul.wide.s32 	%rd19, %r36, 4;
	add.s64 	%rd20, %rd1, %rd19;
	ld.global.nc.f32 	%f67, [%rd20];
	fma.rn.f32 	%f68, %f66, %f67, %f115;
	cvt.u64.u32 	%rd21, %r3;
	cvt.u64.u32 	%rd22, %r44;
	add.s64 	%rd23, %rd22, %rd21;
	shl.b64 	%rd24, %rd23, 2;
	add.s64 	%rd25, %rd2, %rd24;
	ld.global.nc.f32 	%f69, [%rd25+4];
	ld.global.nc.f32 	%f70, [%rd20+4];
	fma.rn.f32 	%f71, %f69, %f70, %f68;
	ld.global.nc.f32 	%f72, [%rd25+8];
	ld.global.nc.f32 	%f73, [%rd20+8];
	fma.rn.f32 	%f74, %f72, %f73, %f71;
	ld.global.nc.f32 	%f75, [%rd25+12];
	ld.global.nc.f32 	%f76, [%rd20+12];
	fma.rn.f32 	%f77, %f75, %f76, %f74;
	ld.global.nc.f32 	%f78, [%rd25+16];
	ld.global.nc.f32 	%f79, [%rd20+16];
	fma.rn.f32 	%f80, %f78, %f79, %f77;
	ld.global.nc.f32 	%f81, [%rd25+20];
	ld.global.nc.f32 	%f82, [%rd20+20];
	fma.rn.f32 	%f83, %f81, %f82, %f80;
	ld.global.nc.f32 	%f84, [%rd25+24];
	ld.global.nc.f32 	%f85, [%rd20+24];
	fma.rn.f32 	%f86, %f84, %f85, %f83;
	ld.global.nc.f32 	%f87, [%rd25+28];
	ld.global.nc.f32 	%f88, [%rd20+28];
	fma.rn.f32 	%f115, %f87, %f88, %f86;
	add.s32 	%r44, %r44, 8;
$L__BB0_8:
	setp.eq.s32 	%p7, %r13, 0;
	@%p7 bra 	$L__BB0_14;
	and.b32  	%r16, %r26, 3;
	setp.lt.u32 	%p8, %r13, 4;
	@%p8 bra 	$L__BB0_11;
	add.s32 	%r37, %r44, %r3;
	mul.wide.u32 	%rd26, %r37, 4;
	add.s64 	%rd27, %rd2, %rd26;
	ld.global.nc.f32 	%f90, [%rd27];
	add.s32 	%r38, %r44, %r4;
	mul.wide.s32 	%rd28, %r38, 4;
	add.s64 	%rd29, %rd1, %rd28;
	ld.global.nc.f32 	%f91, [%rd29];
	fma.rn.f32 	%f92, %f90, %f91, %f115;
	cvt.u64.u32 	%rd30, %r3;
	cvt.u64.u32 	%rd31, %r44;
	add.s64 	%rd32, %rd31, %rd30;
	shl.b64 	%rd33, %rd32, 2;
	add.s64 	%rd34, %rd2, %rd33;
	ld.global.nc.f32 	%f93, [%rd34+4];
	ld.global.nc.f32 	%f94, [%rd29+4];
	fma.rn.f32 	%f95, %f93, %f94, %f92;
	ld.global.nc.f32 	%f96, [%rd34+8];
	ld.global.nc.f32 	%f97, [%rd29+8];
	fma.rn.f32 	%f98, %f96, %f97, %f95;
	ld.global.nc.f32 	%f99, [%rd34+12];
	ld.global.nc.f32 	%f100, [%rd29+12];
	fma.rn.f32 	%f115, %f99, %f100, %f98;
	add.s32 	%r44, %r44, 4;
$L__BB0_11:
	setp.eq.s32 	%p9, %r16, 0;
	@%p9 bra 	$L__BB0_14;
	add.s32 	%r47, %r44, %r4;
	add.s32 	%r39, %r44, %r3;
	mul.wide.u32 	%rd35, %r39, 4;
	add.s64 	%rd42, %rd2, %rd35;
	neg.s32 	%r46, %r16;
$L__BB0_13:
	.pragma "nounroll";
	mul.wide.s32 	%rd36, %r47, 4;
	add.s64 	%rd37, %rd1, %rd36;
	ld.global.nc.f32 	%f101, [%rd42];
	ld.global.nc.f32 	%f102, [%rd37];
	fma.rn.f32 	%f115, %f101, %f102, %f115;
	add.s32 	%r47, %r47, 1;
	add.s64 	%rd42, %rd42, 4;
	add.s32 	%r46, %r46, 1;
	setp.ne.s32 	%p10, %r46, 0;
	@%p10 bra 	$L__BB0_13;
$L__BB0_14:
	cvt.rn.f32.s32 	%f103, %r26;
	sqrt.rn.f32 	%f104, %f103;
	rcp.rn.f32 	%f105, %f104;
	mul.f32 	%f106, %f105, %f115;
	mad.lo.s32 	%r40, %r25, %r1, %r2;
	cvta.to.global.u64 	%rd38, %rd10;
	mul.wide.s32 	%rd39, %r40, 4;
	add.s64 	%rd40, %rd38, %rd39;
	st.global.f32 	[%rd40], %f106;
$L__BB0_15:
	ret;

}
	// .globl	_Z20naive_softmax_kernelPfi
.visible .entry _Z20naive_softmax_kernelPfi(
	.param .u64 .ptr .align 1 _Z20naive_softmax_kernelPfi_param_0,
	.param .u32 _Z20naive_softmax_kernelPfi_param_1
)
{
	.reg .pred 	%p<26>;
	.reg .b32 	%r<113>;
	.reg .b32 	%f<126>;
	.reg .b64 	%rd<27>;

	ld.param.u64 	%rd2, [_Z20naive_softmax_kernelPfi_param_0];
	ld.param.u32 	%r47, [_Z20naive_softmax_kernelPfi_param_1];
	cvta.to.global.u64 	%rd1, %rd2;
	mov.u32 	%r1, %ctaid.x;
	setp.ge.s32 	%p1, %r1, %r47;
	@%p1 bra 	$L__BB1_32;
	mov.u32 	%r112, %tid.x;
	mov.u32 	%r3, %ntid.x;
	setp.ge.u32 	%p2, %r112, %r47;
	mov.f32 	%f120, 0fFF7FFFFF;
	@%p2 bra 	$L__BB1_8;
	mul.lo.s32 	%r4, %r47, %r1;
	add.s32 	%r48, %r112, %r3;
	max.u32 	%r49, %r47, %r48;
	setp.lt.u32 	%p3, %r48, %r47;
	selp.u32 	%r50, 1, 0, %p3;
	add.s32 	%r51, %r48, %r50;
	sub.s32 	%r52, %r49, %r51;
	div.u32 	%r53, %r52, %r3;
	add.s32 	%r5, %r53, %r50;
	and.b32  	%r54, %r5, 3;
	setp.eq.s32 	%p4, %r54, 3;
	mov.f32 	%f120, 0fFF7FFFFF;
	mov.u32 	%r100, %r112;
	@%p4 bra 	$L__BB1_5;
	add.s32 	%r98, %r112, %r4;
	add.s32 	%r55, %r5, 1;
	and.b32  	%r56, %r55, 3;
	neg.s32 	%r97, %r56;
	mov.f32 	%f120, 0fFF7FFFFF;
	mov.u32 	%r100, %r112;
$L__BB1_4:
	.pragma "nounroll";
	mul.wide.s32 	%rd3, %r98, 4;
	add.s64 	%rd4, %rd1, %rd3;
	ld.global.f32 	%f21, [%rd4];
	max.f32 	%f120, %f120, %f21;
	add.s32 	%r100, %r100, %r3;
	add.s32 	%r98, %r98, %r3;
	add.s32 	%r97, %r97, 1;
	setp.ne.s32 	%p5, %r97, 0;
	@%p5 bra 	$L__BB1_4;
$L__BB1_5:
	setp.lt.u32 	%p6, %r5, 3;
	@%p6 bra 	$L__BB1_8;
	shl.b32 	%r58, %r3, 2;
	cvt.u64.u32 	%rd7, %r58;
$L__BB1_7:
	add.s32 	%r57, %r100, %r4;
	mul.wide.s32 	%rd5, %r57, 4;
	add.s64 	%rd6, %rd1, %rd5;
	ld.global.f32 	%f22, [%rd6];
	max.f32 	%f23, %f120, %f22;
	add.s64 	%rd8, %rd6, %rd7;
	ld.global.f32 	%f24, [%rd8];
	max.f32 	%f25, %f23, %f24;
	add.s64 	%rd9, %rd8, %rd7;
	ld.global.f32 	%f26, [%rd9];
	max.f32 	%f27, %f25, %f26;
	add.s64 	%rd10, %rd9, %rd7;
	ld.global.f32 	%f28, [%rd10];
	max.f32 	%f120, %f27, %f28;
	add.s32 	%r100, %r58, %r100;
	setp.lt.s32 	%p7, %r100, %r47;
	@%p7 bra 	$L__BB1_7;
$L__BB1_8:
	shl.b32 	%r59, %r112, 2;
	mov.u32 	%r60, smem;
	add.s32 	%r17, %r60, %r59;
	st.shared.f32 	[%r17], %f120;
	bar.sync 	0;
	setp.lt.u32 	%p8, %r3, 2;
	@%p8 bra 	$L__BB1_13;
	mov.u32 	%r102, %r3;
$L__BB1_10:
	shr.u32 	%r19, %r102, 1;
	setp.ge.u32 	%p9, %r112, %r19;
	@%p9 bra 	$L__BB1_12;
	ld.shared.f32 	%f29, [%r17];
	shl.b32 	%r61, %r19, 2;
	add.s32 	%r62, %r17, %r61;
	ld.shared.f32 	%f30, [%r62];
	max.f32 	%f31, %f29, %f30;
	st.shared.f32 	[%r17], %f31;
$L__BB1_12:
	bar.sync 	0;
	setp.gt.u32 	%p10, %r102, 3;
	mov.u32 	%r102, %r19;
	@%p10 bra 	$L__BB1_10;
$L__BB1_13:
	setp.ge.u32 	%p11, %r112, %r47;
	mov.f32 	%f125, 0f00000000;
	ld.shared.f32 	%f8, [smem];
	@%p11 bra 	$L__BB1_20;
	mul.lo.s32 	%r20, %r47, %r1;
	add.s32 	%r63, %r112, %r3;
	max.s32 	%r64, %r47, %r63;
	setp.lt.s32 	%p12, %r63, %r47;
	selp.u32 	%r65, 1, 0, %p12;
	add.s32 	%r66, %r63, %r65;
	sub.s32 	%r67, %r64, %r66;
	div.u32 	%r68, %r67, %r3;
	add.s32 	%r21, %r68, %r65;
	and.b32  	%r69, %r21, 3;
	setp.eq.s32 	%p13, %r69, 3;
	mov.f32 	%f125, 0f00000000;
	mov.u32 	%r106, %r112;
	@%p13 bra 	$L__BB1_17;
	add.s32 	%r104, %r112, %r20;
	add.s32 	%r70, %r21, 1;
	and.b32  	%r71, %r70, 3;
	neg.s32 	%r103, %r71;
	mov.f32 	%f125, 0f00000000;
	mov.u32 	%r106, %r112;
$L__BB1_16:
	.pragma "nounroll";
	mul.wide.s32 	%rd11, %r104, 4;
	add.s64 	%rd12, %rd1, %rd11;
	ld.global.f32 	%f36, [%rd12];
	sub.f32 	%f37, %f36, %f8;
	fma.rn.f32 	%f38, %f37, 0f3BBB989D, 0f3F000000;
	cvt.sat.f32.f32 	%f39, %f38;
	mov.f32 	%f40, 0f4B400001;
	mov.f32 	%f41, 0f437C0000;
	fma.rm.f32 	%f42, %f39, %f41, %f40;
	add.f32 	%f43, %f42, 0fCB40007F;
	neg.f32 	%f44, %f43;
	fma.rn.f32 	%f45, %f37, 0f3FB8AA3B, %f44;
	fma.rn.f32 	%f46, %f37, 0f32A57060, %f45;
	mov.b32 	%r72, %f42;
	shl.b32 	%r73, %r72, 23;
	mov.b32 	%f47, %r73;
	ex2.approx.ftz.f32 	%f48, %f46;
	mul.f32 	%f49, %f48, %f47;
	st.global.f32 	[%rd12], %f49;
	add.f32 	%f125, %f125, %f49;
	add.s32 	%r106, %r106, %r3;
	add.s32 	%r104, %r104, %r3;
	add.s32 	%r103, %r103, 1;
	setp.ne.s32 	%p14, %r103, 0;
	@%p14 bra 	$L__BB1_16;
$L__BB1_17:
	setp.lt.u32 	%p15, %r21, 3;
	@%p15 bra 	$L__BB1_20;
	shl.b32 	%r77, %r3, 2;
	cvt.u64.u32 	%rd15, %r77;
$L__BB1_19:
	add.s32 	%r74, %r106, %r20;
	mul.wide.s32 	%rd13, %r74, 4;
	add.s64 	%rd14, %rd1, %rd13;
	ld.global.f32 	%f50, [%rd14];
	sub.f32 	%f51, %f50, %f8;
	fma.rn.f32 	%f52, %f51, 0f3BBB989D, 0f3F000000;
	cvt.sat.f32.f32 	%f53, %f52;
	mov.f32 	%f54, 0f4B400001;
	mov.f32 	%f55, 0f437C0000;
	fma.rm.f32 	%f56, %f53, %f55, %f54;
	add.f32 	%f57, %f56, 0fCB40007F;
	neg.f32 	%f58, %f57;
	fma.rn.f32 	%f59, %f51, 0f3FB8AA3B, %f58;
	fma.rn.f32 	%f60, %f51, 0f32A57060, %f59;
	mov.b32 	%r75, %f56;
	shl.b32 	%r76, %r75, 23;
	mov.b32 	%f61, %r76;
	ex2.approx.ftz.f32 	%f62, %f60;
	mul.f32 	%f63, %f62, %f61;
	st.global.f32 	[%rd14], %f63;
	add.f32 	%f64, %f125, %f63;
	add.s64 	%rd16, %rd14, %rd15;
	ld.global.f32 	%f65, [%rd16];
	sub.f32 	%f66, %f65, %f8;
	fma.rn.f32 	%f67, %f66, 0f3BBB989D, 0f3F000000;
	cvt.sat.f32.f32 	%f68, %f67;
	fma.rm.f32 	%f69, %f68, %f55, %f54;
	add.f32 	%f70, %f69, 0fCB40007F;
	neg.f32 	%f71, %f70;
	fma.rn.f32 	%f72, %f66, 0f3FB8AA3B, %f71;
	fma.rn.f32 	%f73, %f66, 0f32A57060, %f72;
	mov.b32 	%r78, %f69;
	shl.b32 	%r79, %r78, 23;
	mov.b32 	%f74, %r79;
	ex2.approx.ftz.f32 	%f75, %f73;
	mul.f32 	%f76, %f75, %f74;
	st.global.f32 	[%rd16], %f76;
	add.f32 	%f77, %f64, %f76;
	add.s64 	%rd17, %rd16, %rd15;
	ld.global.f32 	%f78, [%rd17];
	sub.f32 	%f79, %f78, %f8;
	fma.rn.f32 	%f80, %f79, 0f3BBB989D, 0f3F000000;
	cvt.sat.f32.f32 	%f81, %f80;
	fma.rm.f32 	%f82, %f81, %f55, %f54;
	add.f32 	%f83, %f82, 0fCB40007F;
	neg.f32 	%f84, %f83;
	fma.rn.f32 	%f85, %f79, 0f3FB8AA3B, %f84;
	fma.rn.f32 	%f86, %f79, 0f32A57060, %f85;
	mov.b32 	%r80, %f82;
	shl.b32 	%r81, %r80, 23;
	mov.b32 	%f87, %r81;
	ex2.approx.ftz.f32 	%f88, %f86;
	mul.f32 	%f89, %f88, %f87;
	st.global.f32 	[%rd17], %f89;
	add.f32 	%f90, %f77, %f89;
	add.s64 	%rd18, %rd17, %rd15;
	ld.global.f32 	%f91, [%rd18];
	sub.f32 	%f92, %f91, %f8;
	fma.rn.f32 	%f93, %f92, 0f3BBB989D, 0f3F000000;
	cvt.sat.f32.f32 	%f94, %f93;
	fma.rm.f32 	%f95, %f94, %f55, %f54;
	add.f32 	%f96, %f95, 0fCB40007F;
	neg.f32 	%f97, %f96;
	fma.rn.f32 	%f98, %f92, 0f3FB8AA3B, %f97;
	fma.rn.f32 	%f99, %f92, 0f32A57060, %f98;
	mov.b32 	%r82, %f95;
	shl.b32 	%r83, %r82, 23;
	mov.b32 	%f100, %r83;
	ex2.approx.ftz.f32 	%f101, %f99;
	mul.f32 	%f102, %f101, %f100;
	st.global.f32 	[%rd18], %f102;
	add.f32 	%f125, %f90, %f102;
	add.s32 	%r106, %r77, %r106;
	setp.lt.s32 	%p16, %r106, %r47;
	@%p16 bra 	$L__BB1_19;
$L__BB1_20:
	setp.lt.u32 	%p17, %r3, 2;
	st.shared.f32 	[%r17], %f125;
	bar.sync 	0;
	@%p17 bra 	$L__BB1_25;
	mov.u32 	%r108, %r3;
$L__BB1_22:
	shr.u32 	%r34, %r108, 1;
	setp.ge.u32 	%p18, %r112, %r34;
	@%p18 bra 	$L__BB1_24;
	shl.b32 	%r84, %r34, 2;
	add.s32 	%r85, %r17, %r84;
	ld.shared.f32 	%f103, [%r85];
	ld.shared.f32 	%f104, [%r17];
	add.f32 	%f105, %f103, %f104;
	st.shared.f32 	[%r17], %f105;
$L__BB1_24:
	bar.sync 	0;
	setp.gt.u32 	%p19, %r108, 3;
	mov.u32 	%r108, %r34;
	@%p19 bra 	$L__BB1_22;
$L__BB1_25:
	setp.ge.u32 	%p20, %r112, %r47;
	ld.shared.f32 	%f16, [smem];
	@%p20 bra 	$L__BB1_32;
	mul.lo.s32 	%r35, %r47, %r1;
	add.s32 	%r86, %r112, %r3;
	max.s32 	%r87, %r47, %r86;
	setp.lt.s32 	%p21, %r86, %r47;
	selp.u32 	%r88, 1, 0, %p21;
	add.s32 	%r89, %r86, %r88;
	sub.s32 	%r90, %r87, %r89;
	div.u32 	%r91, %r90, %r3;
	add.s32 	%r36, %r91, %r88;
	and.b32  	%r92, %r36, 3;
	setp.eq.s32 	%p22, %r92, 3;
	@%p22 bra 	$L__BB1_29;
	add.s32 	%r93, %r36, 1;
	and.b32  	%r94, %r93, 3;
	add.s32 	%r110, %r112, %r35;
	neg.s32 	%r109, %r94;
	mad.lo.s32 	%r112, %r3, %r94, %r112;
$L__BB1_28:
	.pragma "nounroll";
	mul.wide.s32 	%rd19, %r110, 4;
	add.s64 	%rd20, %rd1, %rd19;
	ld.global.f32 	%f106, [%rd20];
	div.rn.f32 	%f107, %f106, %f16;
	st.global.f32 	[%rd20], %f107;
	add.s32 	%r110, %r110, %r3;
	add.s32 	%r109, %r109, 1;
	setp.ne.s32 	%p23, %r109, 0;
	@%p23 bra 	$L__BB1_28;
$L__BB1_29:
	setp.lt.u32 	%p24, %r36, 3;
	@%p24 bra 	$L__BB1_32;
	shl.b32 	%r96, %r3, 2;
	cvt.u64.u32 	%rd23, %r96;
$L__BB1_31:
	add.s32 	%r95, %r112, %r35;
	mul.wide.s32 	%rd21, %r95, 4;
	add.s64 	%rd22, %rd1, %rd21;
	ld.global.f32 	%f108, [%rd22];
	div.rn.f32 	%f109, %f108, %f16;
	st.global.f32 	[%rd22], %f109;
	add.s64 	%rd24, %rd22, %rd23;
	ld.global.f32 	%f110, [%rd24];
	div.rn.f32 	%f111, %f110, %f16;
	st.global.f32 	[%rd24], %f111;
	add.s64 	%rd25, %rd24, %rd23;
	ld.global.f32 	%f112, [%rd25];
	div.rn.f32 	%f113, %f112, %f16;
	st.global.f32 	[%rd25], %f113;
	add.s64 	%rd26, %rd25, %rd23;
	ld.global.f32 	%f114, [%rd26];
	div.rn.f32 	%f115, %f114, %f16;
	st.global.f32 	[%rd26], %f115;
	add.s32 	%r112, %r96, %r112;
	setp.lt.s32 	%p25, %r112, %r47;
	@%p25 bra 	$L__BB1_31;
$L__BB1_32:
	ret;

}
	// .globl	_Z15naive_pv_kernelPKfS0_Pfii
.visible .entry _Z15naive_pv_kernelPKfS0_Pfii(
	.param .u64 .ptr .align 1 _Z15naive_pv_kernelPKfS0_Pfii_param_0,
	.param .u64 .ptr .align 1 _Z15naive_pv_kernelPKfS0_Pfii_param_1,
	.param .u64 .ptr .align 1 _Z15naive_pv_kernelPKfS0_Pfii_param_2,
	.param .u32 _Z15naive_pv_kernelPKfS0_Pfii_param_3,
	.param .u32 _Z15naive_pv_kernelPKfS0_Pfii_param_4
)
{
	.reg .pred 	%p<12>;
	.reg .b32 	%r<40>;
	.reg .b32 	%f<67>;
	.reg .b64 	%rd<53>;

	ld.param.u64 	%rd7, [_Z15naive_pv_kernelPKfS0_Pfii_param_0];
	ld.param.u64 	%rd8, [_Z15naive_pv_kernelPKfS0_Pfii_param_1];
	ld.param.u64 	%rd6, [_Z15naive_pv_kernelPKfS0_Pfii_param_2];
	ld.param.u32 	%r18, [_Z15naive_pv_kernelPKfS0_Pfii_param_3];
	ld.param.u32 	%r19, [_Z15naive_pv_kernelPKfS0_Pfii_param_4];
	cvta.to.global.u64 	%rd1, %rd8;
	cvta.to.global.u64 	%rd2, %rd7;
	mov.u32 	%r20, %ctaid.y;
	mov.u32 	%r21, %ntid.y;
	mov.u32 	%r22, %tid.y;
	mad.lo.s32 	%r1, %r20, %r21, %r22;
	mov.u32 	%r23, %ctaid.x;
	mov.u32 	%r24, %ntid.x;
	mov.u32 	%r25, %tid.x;
	mad.lo.s32 	%r2, %r23, %r24, %r25;
	setp.ge.s32 	%p1, %r1, %r18;
	setp.ge.s32 	%p2, %r2, %r19;
	or.pred  	%p3, %p1, %p2;
	@%p3 bra 	$L__BB2_13;
	mul.lo.s32 	%r3, %r18, %r1;
	and.b32  	%r4, %r18, 7;
	setp.lt.u32 	%p4, %r18, 8;
	mov.f32 	%f66, 0f00000000;
	mov.b32 	%r38, 0;
	@%p4 bra 	$L__BB2_4;
	and.b32  	%r38, %r18, 2147483640;
	neg.s32 	%r36, %r38;
	shl.b32 	%r7, %r19, 3;
	mul.wide.u32 	%rd9, %r3, 4;
	add.s64 	%rd10, %rd9, %rd2;
	add.s64 	%rd52, %rd10, 16;
	mov.f32 	%f66, 0f00000000;
	mul.wide.s32 	%rd13, %r19, 4;
	mov.u32 	%r35, %r2;
$L__BB2_3:
	.pragma "nounroll";
	ld.global.nc.f32 	%f16, [%rd52+-16];
	mul.wide.s32 	%rd11, %r35, 4;
	add.s64 	%rd12, %rd1, %rd11;
	ld.global.nc.f32 	%f17, [%rd12];
	fma.rn.f32 	%f18, %f16, %f17, %f66;
	ld.global.nc.f32 	%f19, [%rd52+-12];
	add.s64 	%rd14, %rd12, %rd13;
	ld.global.nc.f32 	%f20, [%rd14];
	fma.rn.f32 	%f21, %f19, %f20, %f18;
	ld.global.nc.f32 	%f22, [%rd52+-8];
	add.s64 	%rd15, %rd14, %rd13;
	ld.global.nc.f32 	%f23, [%rd15];
	fma.rn.f32 	%f24, %f22, %f23, %f21;
	ld.global.nc.f32 	%f25, [%rd52+-4];
	add.s64 	%rd16, %rd15, %rd13;
	ld.global.nc.f32 	%f26, [%rd16];
	fma.rn.f32 	%f27, %f25, %f26, %f24;
	ld.global.nc.f32 	%f28, [%rd52];
	add.s64 	%rd17, %rd16, %rd13;
	ld.global.nc.f32 	%f29, [%rd17];
	fma.rn.f32 	%f30, %f28, %f29, %f27;
	ld.global.nc.f32 	%f31, [%rd52+4];
	add.s64 	%rd18, %rd17, %rd13;
	ld.global.nc.f32 	%f32, [%rd18];
	fma.rn.f32 	%f33, %f31, %f32, %f30;
	ld.global.nc.f32 	%f34, [%rd52+8];
	add.s64 	%rd19, %rd18, %rd13;
	ld.global.nc.f32 	%f35, [%rd19];
	fma.rn.f32 	%f36, %f34, %f35, %f33;
	ld.global.nc.f32 	%f37, [%rd52+12];
	add.s64 	%rd20, %rd19, %rd13;
	ld.global.nc.f32 	%f38, [%rd20];
	fma.rn.f32 	%f66, %f37, %f38, %f36;
	add.s32 	%r36, %r36, 8;
	add.s32 	%r35, %r35, %r7;
	add.s64 	%rd52, %rd52, 32;
	setp.ne.s32 	%p5, %r36, 0;
	@%p5 bra 	$L__BB2_3;
$L__BB2_4:
	setp.eq.s32 	%p6, %r4, 0;
	@%p6 bra 	$L__BB2_12;
	and.b32  	%r13, %r18, 3;
	setp.lt.u32 	%p7, %r4, 4;
	@%p7 bra 	$L__BB2_7;
	add.s32 	%r27, %r38, %r3;
	mul.wide.u32 	%rd21, %r27, 4;
	add.s64 	%rd22, %rd2, %rd21;
	ld.global.nc.f32 	%f40, [%rd22];
	mad.lo.s32 	%r28, %r38, %r19, %r2;
	mul.wide.s32 	%rd23, %r28, 4;
	add.s64 	%rd24, %rd1, %rd23;
	ld.global.nc.f32 	%f41, [%rd24];
	fma.rn.f32 	%f42, %f40, %f41, %f66;
	cvt.u64.u32 	%rd25, %r3;
	cvt.u64.u32 	%rd26, %r38;
	add.s64 	%rd27, %rd26, %rd25;
	shl.b64 	%rd28, %rd27, 2;
	add.s64 	%rd29, %rd2, %rd28;
	ld.global.nc.f32 	%f43, [%rd29+4];
	mul.wide.s32 	%rd30, %r19, 4;
	add.s64 	%rd31, %rd24, %rd30;
	ld.global.nc.f32 	%f44, [%rd31];
	fma.rn.f32 	%f45, %f43, %f44, %f42;
	ld.global.nc.f32 	%f46, [%rd29+8];
	add.s64 	%rd32, %rd31, %rd30;
	ld.global.nc.f32 	%f47, [%rd32];
	fma.rn.f32 	%f48, %f46, %f47, %f45;
	ld.global.nc.f32 	%f49, [%rd29+12];
	add.s64 	%rd33, %rd32, %rd30;
	ld.global.nc.f32 	%f50, [%rd33];
	fma.rn.f32 	%f66, %f49, %f50, %f48;
	add.s32 	%r38, %r38, 4;
$L__BB2_7:
	setp.eq.s32 	%p8, %r13, 0;
	@%p8 bra 	$L__BB2_12;
	setp.eq.s32 	%p9, %r13, 1;
	@%p9 bra 	$L__BB2_10;
	add.s32 	%r29, %r38, %r3;
	mul.wide.u32 	%rd34, %r29, 4;
	add.s64 	%rd35, %rd2, %rd34;
	ld.global.nc.f32 	%f52, [%rd35];
	mad.lo.s32 	%r30, %r38, %r19, %r2;
	mul.wide.s32 	%rd36, %r30, 4;
	add.s64 	%rd37, %rd1, %rd36;
	ld.global.nc.f32 	%f53, [%rd37];
	fma.rn.f32 	%f54, %f52, %f53, %f66;
	cvt.u64.u32 	%rd38, %r3;
	cvt.u64.u32 	%rd39, %r38;
	add.s64 	%rd40, %rd39, %rd38;
	shl.b64 	%rd41, %rd40, 2;
	add.s64 	%rd42, %rd2, %rd41;
	ld.global.nc.f32 	%f55, [%rd42+4];
	mul.wide.s32 	%rd43, %r19, 4;
	add.s64 	%rd44, %rd37, %rd43;
	ld.global.nc.f32 	%f56, [%rd44];
	fma.rn.f32 	%f66, %f55, %f56, %f54;
	add.s32 	%r38, %r38, 2;
$L__BB2_10:
	and.b32  	%r31, %r18, 1;
	setp.eq.b32 	%p10, %r31, 1;
	not.pred 	%p11, %p10;
	@%p11 bra 	$L__BB2_12;
	add.s32 	%r32, %r38, %r3;
	mul.wide.u32 	%rd45, %r32, 4;
	add.s64 	%rd46, %rd2, %rd45;
	ld.global.nc.f32 	%f57, [%rd46];
	mad.lo.s32 	%r33, %r38, %r19, %r2;
	mul.wide.s32 	%rd47, %r33, 4;
	add.s64 	%rd48, %rd1, %rd47;
	ld.global.nc.f32 	%f58, [%rd48];
	fma.rn.f32 	%f66, %f57, %f58, %f66;
$L__BB2_12:
	mad.lo.s32 	%r34, %r19, %r1, %r2;
	cvta.to.global.u64 	%rd49, %rd6;
	mul.wide.s32 	%rd50, %r34, 4;
	add.s64 	%rd51, %rd49, %rd50;
	st.global.f32 	[%rd51], %f66;
$L__BB2_13:
	ret;

}
	// .globl	_Z22fused_attention_kernelPKfS0_S0_Pfii
.visible .entry _Z22fused_attention_kernelPKfS0_S0_Pfii(
	.param .u64 .ptr .align 1 _Z22fused_attention_kernelPKfS0_S0_Pfii_param_0,
	.param .u64 .ptr .align 1 _Z22fused_attention_kernelPKfS0_S0_Pfii_param_1,
	.param .u64 .ptr .align 1 _Z22fused_attention_kernelPKfS0_S0_Pfii_param_2,
	.param .u64 .ptr .align 1 _Z22fused_attention_kernelPKfS0_S0_Pfii_param_3,
	.param .u32 _Z22fused_attention_kernelPKfS0_S0_Pfii_param_4,
	.param .u32 _Z22fused_attention_kernelPKfS0_S0_Pfii_param_5
)
{
	.reg .pred 	%p<17>;
	.reg .b32 	%r<57>;
	.reg .b32 	%f<163>;
	.reg .b64 	%rd<42>;
	// demoted variable
	.shared .align 4 .b8 _ZZ22fused_attention_kernelPKfS0_S0_PfiiE3s_Q[4096];
	// demoted variable
	.shared .align 4 .f32 _ZZ22fused_attention_kernelPKfS0_S0_PfiiE3s_m;
	// demoted variable
	.shared .align 4 .f32 _ZZ22fused_attention_kernelPKfS0_S0_PfiiE3s_l;
	// demoted variable
	.shared .align 4 .f32 _ZZ22fused_attention_kernelPKfS0_S0_PfiiE7s_exp_m;
	// demoted variable
	.shared .align 4 .f32 _ZZ22fused_attention_kernelPKfS0_S0_PfiiE7s_exp_s;
	ld.param.u64 	%rd7, [_Z22fused_attention_kernelPKfS0_S0_Pfii_param_0];
	ld.param.u64 	%rd10, [_Z22fused_attention_kernelPKfS0_S0_Pfii_param_1];
	ld.param.u64 	%rd8, [_Z22fused_attention_kernelPKfS0_S0_Pfii_param_2];
	ld.param.u64 	%rd9, [_Z22fused_attention_kernelPKfS0_S0_Pfii_param_3];
	ld.param.u32 	%r24, [_Z22fused_attention_kernelPKfS0_S0_Pfii_param_4];
	ld.param.u32 	%r25, [_Z22fused_attention_kernelPKfS0_S0_Pfii_param_5];
	cvta.to.global.u64 	%rd1, %rd10;
	mov.u32 	%r1, %ctaid.x;
	mov.u32 	%r2, %tid.x;
	setp.ge.s32 	%p1, %r1, %r24;
	setp.ge.s32 	%p2, %r2, %r25;
	or.pred  	%p3, %p1, %p2;
	@%p3 bra 	$L__BB3_23;
	cvta.to.global.u64 	%rd11, %rd7;
	mad.lo.s32 	%r3, %r25, %r1, %r2;
	mul.wide.u32 	%rd12, %r3, 4;
	add.s64 	%rd13, %rd11, %rd12;
	ld.global.nc.f32 	%f24, [%rd13];
	shl.b32 	%r26, %r2, 2;
	mov.u32 	%r27, _ZZ22fused_attention_kernelPKfS0_S0_PfiiE3s_Q;
	add.s32 	%r28, %r27, %r26;
	st.shared.f32 	[%r28], %f24;
	setp.ne.s32 	%p4, %r2, 0;
	@%p4 bra 	$L__BB3_3;
	mov.b32 	%r29, -8388609;
	st.shared.u32 	[_ZZ22fused_attention_kernelPKfS0_S0_PfiiE3s_m], %r29;
	mov.b32 	%r30, 0;
	st.shared.u32 	[_ZZ22fused_attention_kernelPKfS0_S0_PfiiE3s_l], %r30;
	st.shared.u32 	[_ZZ22fused_attention_kernelPKfS0_S0_PfiiE7s_exp_m], %r30;
	st.shared.u32 	[_ZZ22fused_attention_kernelPKfS0_S0_PfiiE7s_exp_s], %r30;
$L__BB3_3:
	bar.sync 	0;
	and.b32  	%r4, %r25, 15;
	add.s32 	%r5, %r4, -1;
	and.b32  	%r6, %r25, 7;
	add.s32 	%r7, %r6, -1;
	and.b32  	%r8, %r25, 2147483632;
	and.b32  	%r9, %r25, 3;
	neg.s32 	%r10, %r8;
	cvta.to.global.u64 	%rd2, %rd8;
	cvt.rn.f32.u32 	%f26, %r25;
	sqrt.rn.f32 	%f27, %f26;
	rcp.rn.f32 	%f1, %f27;
	mov.f32 	%f153, 0f00000000;
	mov.b32 	%r51, 0;
$L__BB3_4:
	setp.ne.s32 	%p5, %r2, 0;
	@%p5 bra 	$L__BB3_21;
	setp.lt.u32 	%p6, %r25, 16;
	mul.lo.s32 	%r12, %r51, %r25;
	mov.f32 	%f161, 0f00000000;
	mov.b32 	%r55, 0;
	@%p6 bra 	$L__BB3_8;
	mul.wide.u32 	%rd14, %r12, 4;
	add.s64 	%rd15, %rd1, %rd14;
	add.s64 	%rd41, %rd15, 32;
	mov.u32 	%r34, _ZZ22fused_attention_kernelPKfS0_S0_PfiiE3s_Q;
	add.s32 	%r52, %r34, 32;
	mov.f32 	%f161, 0f00000000;
	mov.u32 	%r53, %r10;
$L__BB3_7:
	.pragma "nounroll";
	ld.shared.f32 	%f31, [%r52+-32];
	ld.global.nc.f32 	%f32, [%rd41+-32];
	fma.rn.f32 	%f33, %f31, %f32, %f161;
	ld.shared.f32 	%f34, [%r52+-28];
	ld.global.nc.f32 	%f35, [%rd41+-28];
	fma.rn.f32 	%f36, %f34, %f35, %f33;
	ld.shared.f32 	%f37, [%r52+-24];
	ld.global.nc.f32 	%f38, [%rd41+-24];
	fma.rn.f32 	%f39, %f37, %f38, %f36;
	ld.shared.f32 	%f40, [%r52+-20];
	ld.global.nc.f32 	%f41, [%rd41+-20];
	fma.rn.f32 	%f42, %f40, %f41, %f39;
	ld.shared.f32 	%f43, [%r52+-16];
	ld.global.nc.f32 	%f44, [%rd41+-16];
	fma.rn.f32 	%f45, %f43, %f44, %f42;
	ld.shared.f32 	%f46, [%r52+-12];
	ld.global.nc.f32 	%f47, [%rd41+-12];
	fma.rn.f32 	%f48, %f46, %f47, %f45;
	ld.shared.f32 	%f49, [%r52+-8];
	ld.global.nc.f32 	%f50, [%rd41+-8];
	fma.rn.f32 	%f51, %f49, %f50, %f48;
	ld.shared.f32 	%f52, [%r52+-4];
	ld.global.nc.f32 	%f53, [%rd41+-4];
	fma.rn.f32 	%f54, %f52, %f53, %f51;
	ld.shared.f32 	%f55, [%r52];
	ld.global.nc.f32 	%f56, [%rd41];
	fma.rn.f32 	%f57, %f55, %f56, %f54;
	ld.shared.f32 	%f58, [%r52+4];
	ld.global.nc.f32 	%f59, [%rd41+4];
	fma.rn.f32 	%f60, %f58, %f59, %f57;
	ld.shared.f32 	%f61, [%r52+8];
	ld.global.nc.f32 	%f62, [%rd41+8];
	fma.rn.f32 	%f63, %f61, %f62, %f60;
	ld.shared.f32 	%f64, [%r52+12];
	ld.global.nc.f32 	%f65, [%rd41+12];
	fma.rn.f32 	%f66, %f64, %f65, %f63;
	ld.shared.f32 	%f67, [%r52+16];
	ld.global.nc.f32 	%f68, [%rd41+16];
	fma.rn.f32 	%f69, %f67, %f68, %f66;
	ld.shared.f32 	%f70, [%r52+20];
	ld.global.nc.f32 	%f71, [%rd41+20];
	fma.rn.f32 	%f72, %f70, %f71, %f69;
	ld.shared.f32 	%f73, [%r52+24];
	ld.global.nc.f32 	%f74, [%rd41+24];
	fma.rn.f32 	%f75, %f73, %f74, %f72;
	ld.shared.f32 	%f76, [%r52+28];
	ld.global.nc.f32 	%f77, [%rd41+28];
	fma.rn.f32 	%f161, %f76, %f77, %f75;
	add.s32 	%r53, %r53, 16;
	add.s32 	%r52, %r52, 64;
	add.s64 	%rd41, %rd41, 64;
	setp.ne.s32 	%p7, %r53, 0;
	mov.u32 	%r55, %r8;
	@%p7 bra 	$L__BB3_7;
$L__BB3_8:
	setp.eq.s32 	%p8, %r4, 0;
	@%p8 bra 	$L__BB3_18;
	setp.lt.u32 	%p9, %r5, 7;
	@%p9 bra 	$L__BB3_11;
	shl.b32 	%r35, %r55, 2;
	mov.u32 	%r36, _ZZ22fused_attention_kernelPKfS0_S0_PfiiE3s_Q;
	add.s32 	%r37, %r36, %r35;
	ld.shared.f32 	%f79, [%r37];
	add.s32 	%r38, %r55, %r12;
	mul.wide.u32 	%rd16, %r38, 4;
	add.s64 	%rd17, %rd1, %rd16;
	ld.global.nc.f32 	%f80, [%rd17];
	fma.rn.f32 	%f81, %f79, %f80, %f161;
	ld.shared.f32 	%f82, [%r37+4];
	cvt.u64.u32 	%rd18, %r12;
	cvt.u64.u32 	%rd19, %r55;
	add.s64 	%rd20, %rd19, %rd18;
	shl.b64 	%rd21, %rd20, 2;
	add.s64 	%rd22, %rd1, %rd21;
	ld.global.nc.f32 	%f83, [%rd22+4];
	fma.rn.f32 	%f84, %f82, %f83, %f81;
	ld.shared.f32 	%f85, [%r37+8];
	ld.global.nc.f32 	%f86, [%rd22+8];
	fma.rn.f32 	%f87, %f85, %f86, %f84;
	ld.shared.f32 	%f88, [%r37+12];
	ld.global.nc.f32 	%f89, [%rd22+12];
	fma.rn.f32 	%f90, %f88, %f89, %f87;
	ld.shared.f32 	%f91, [%r37+16];
	ld.global.nc.f32 	%f92, [%rd22+16];
	fma.rn.f32 	%f93, %f91, %f92, %f90;
	ld.shared.f32 	%f94, [%r37+20];
	ld.global.nc.f32 	%f95, [%rd22+20];
	fma.rn.f32 	%f96, %f94, %f95, %f93;
	ld.shared.f32 	%f97, [%r37+24];
	ld.global.nc.f32 	%f98, [%rd22+24];
	fma.rn.f32 	%f99, %f97, %f98, %f96;
	ld.shared.f32 	%f100, [%r37+28];
	ld.global.nc.f32 	%f101, [%rd22+28];
	fma.rn.f32 	%f161, %f100, %f101, %f99;
	add.s32 	%r55, %r55, 8;
$L__BB3_11:
	setp.eq.s32 	%p10, %r6, 0;
	@%p10 bra 	$L__BB3_18;
	setp.lt.u32 	%p11, %r7, 3;
	@%p11 bra 	$L__BB3_14;
	shl.b32 	%r39, %r55, 2;
	mov.u32 	%r40, _ZZ22fused_attention_kernelPKfS0_S0_PfiiE3s_Q;
	add.s32 	%r41, %r40, %r39;
	ld.shared.f32 	%f103, [%r41];
	add.s32 	%r42, %r55, %r12;
	mul.wide.u32 	%rd23, %r42, 4;
	add.s64 	%rd24, %rd1, %rd23;
	ld.global.nc.f32 	%f104, [%rd24];
	fma.rn.f32 	%f105, %f103, %f104, %f161;
	ld.shared.f32 	%f106, [%r41+4];
	cvt.u64.u32 	%rd25, %r12;
	cvt.u64.u32 	%rd26, %r55;
	add.s64 	%rd27, %rd26, %rd25;
	shl.b64 	%rd28, %rd27, 2;
	add.s64 	%rd29, %rd1, %rd28;
	ld.global.nc.f32 	%f107, [%rd29+4];
	fma.rn.f32 	%f108, %f106, %f107, %f105;
	ld.shared.f32 	%f109, [%r41+8];
	ld.global.nc.f32 	%f110, [%rd29+8];
	fma.rn.f32 	%f111, %f109, %f110, %f108;
	ld.shared.f32 	%f112, [%r41+12];
	ld.global.nc.f32 	%f113, [%rd29+12];
	fma.rn.f32 	%f161, %f112, %f113, %f111;
	add.s32 	%r55, %r55, 4;
$L__BB3_14:
	setp.eq.s32 	%p12, %r9, 0;
	@%p12 bra 	$L__BB3_18;
	setp.eq.s32 	%p13, %r9, 1;
	shl.b32 	%r43, %r55, 2;
	mov.u32 	%r44, _ZZ22fused_attention_kernelPKfS0_S0_PfiiE3s_Q;
	add.s32 	%r22, %r44, %r43;
	ld.shared.f32 	%f114, [%r22];
	add.s32 	%r45, %r55, %r12;
	mul.wide.u32 	%rd30, %r45, 4;
	add.s64 	%rd31, %rd1, %rd30;
	ld.global.nc.f32 	%f115, [%rd31];
	fma.rn.f32 	%f161, %f114, %f115, %f161;
	@%p13 bra 	$L__BB3_18;
	setp.eq.s32 	%p14, %r9, 2;
	ld.shared.f32 	%f116, [%r22+4];
	cvt.u64.u32 	%rd32, %r12;
	cvt.u64.u32 	%rd33, %r55;
	add.s64 	%rd34, %rd33, %rd32;
	shl.b64 	%rd35, %rd34, 2;
	add.s64 	%rd6, %rd1, %rd35;
	ld.global.nc.f32 	%f117, [%rd6+4];
	fma.rn.f32 	%f161, %f116, %f117, %f161;
	@%p14 bra 	$L__BB3_18;
	ld.shared.f32 	%f118, [%r22+8];
	ld.global.nc.f32 	%f119, [%rd6+8];
	fma.rn.f32 	%f161, %f118, %f119, %f161;
$L__BB3_18:
	mul.f32 	%f17, %f1, %f161;
	ld.shared.f32 	%f18, [_ZZ22fused_attention_kernelPKfS0_S0_PfiiE3s_m];
	ld.shared.f32 	%f19, [_ZZ22fused_attention_kernelPKfS0_S0_PfiiE3s_l];
	max.f32 	%f20, %f18, %f17;
	setp.eq.f32 	%p15, %f18, 0fFF7FFFFF;
	mov.f32 	%f162, 0f00000000;
	@%p15 bra 	$L__BB3_20;
	sub.f32 	%f121, %f18, %f20;
	fma.rn.f32 	%f122, %f121, 0f3BBB989D, 0f3F000000;
	cvt.sat.f32.f32 	%f123, %f122;
	mov.f32 	%f124, 0f4B400001;
	mov.f32 	%f125, 0f437C0000;
	fma.rm.f32 	%f126, %f123, %f125, %f124;
	add.f32 	%f127, %f126, 0fCB40007F;
	neg.f32 	%f128, %f127;
	fma.rn.f32 	%f129, %f121, 0f3FB8AA3B, %f128;
	fma.rn.f32 	%f130, %f121, 0f32A57060, %f129;
	mov.b32 	%r46, %f126;
	shl.b32 	%r47, %r46, 23;
	mov.b32 	%f131, %r47;
	ex2.approx.ftz.f32 	%f132, %f130;
	mul.f32 	%f162, %f132, %f131;
$L__BB3_20:
	sub.f32 	%f133, %f17, %f20;
	fma.rn.f32 	%f134, %f133, 0f3BBB989D, 0f3F000000;
	cvt.sat.f32.f32 	%f135, %f134;
	mov.f32 	%f136, 0f4B400001;
	mov.f32 	%f137, 0f437C0000;
	fma.rm.f32 	%f138, %f135, %f137, %f136;
	add.f32 	%f139, %f138, 0fCB40007F;
	neg.f32 	%f140, %f139;
	fma.rn.f32 	%f141, %f133, 0f3FB8AA3B, %f140;
	fma.rn.f32 	%f142, %f133, 0f32A57060, %f141;
	mov.b32 	%r48, %f138;
	shl.b32 	%r49, %r48, 23;
	mov.b32 	%f143, %r49;
	ex2.approx.ftz.f32 	%f144, %f142;
	mul.f32 	%f145, %f144, %f143;
	st.shared.f32 	[_ZZ22fused_attention_kernelPKfS0_S0_PfiiE3s_m], %f20;
	fma.rn.f32 	%f146, %f19, %f162, %f145;
	st.shared.f32 	[_ZZ22fused_attention_kernelPKfS0_S0_PfiiE3s_l], %f146;
	st.shared.f32 	[_ZZ22fused_attention_kernelPKfS0_S0_PfiiE7s_exp_m], %f162;
	st.shared.f32 	[_ZZ22fused_attention_kernelPKfS0_S0_PfiiE7s_exp_s], %f145;
$L__BB3_21:
	bar.sync 	0;
	mad.lo.s32 	%r50, %r51, %r25, %r2;
	mul.wide.s32 	%rd36, %r50, 4;
	add.s64 	%rd37, %rd2, %rd36;
	ld.global.nc.f32 	%f147, [%rd37];
	ld.shared.f32 	%f148, [_ZZ22fused_attention_kernelPKfS0_S0_PfiiE7s_exp_m];
	ld.shared.f32 	%f149, [_ZZ22fused_attention_kernelPKfS0_S0_PfiiE7s_exp_s];
	mul.f32 	%f150, %f147, %f149;
	fma.rn.f32 	%f153, %f153, %f148, %f150;
	bar.sync 	0;
	add.s32 	%r51, %r51, 1;
	setp.ne.s32 	%p16, %r51, %r24;
	@%p16 bra 	$L__BB3_4;
	ld.shared.f32 	%f151, [_ZZ22fused_attention_kernelPKfS0_S0_PfiiE3s_l];
	div.rn.f32 	%f152, %f153, %f151;
	cvta.to.global.u64 	%rd38, %rd9;
	add.s64 	%rd40, %rd38, %rd12;
	st.global.f32 	[%rd40], %f152;
$L__BB3_23:
	ret;

}


// ===== COMPILED SASS (sm_100) =====

	.target	sm_100

	.elftype	@"ET_EXEC"


//--------------------- .note.nv.tkinfo           --------------------------
	.section	.note.nv.tkinfo,"",@"SHT_NOTE"
	.sectionflags	@"SHF_NOTE_NV_TKINFO"
	.tkinfo
        /*0018*/ 	.word	0x00000002
        /*0030*/ 	.string	""
        /*0030*/ 	.string	"ptxas"
        /*0030*/ 	.string	"Cuda compilation tools, release 13.0, V13.0.88"
        /*0030*/ 	.string	"Build cuda_13.0.r13.0/compiler.36424714_0"
        /*0030*/ 	.string	"-arch sm_100 -m 64 "



//--------------------- .note.nv.cuinfo           --------------------------
	.section	.note.nv.cuinfo,"",@"SHT_NOTE"
	.sectionflags	@"SHF_NOTE_NV_CUINFO"
        /*0018*/ 	.short	0x0002
        /*001a*/ 	.short	0x0064
        /*001c*/ 	.short	0x0082
	.zero		2


//--------------------- .nv.info                  --------------------------
	.section	.nv.info,"",@"SHT_CUDA_INFO"
	.align	4


	//----- nvinfo : EIATTR_REGCOUNT
	.align		4
        /*0000*/ 	.byte	0x04, 0x2f
        /*0002*/ 	.short	(.L_1 - .L_0)
	.align		4
.L_0:
        /*0004*/ 	.word	index@(_Z15naive_qk_kernelPKfS0_Pfii)
        /*0008*/ 	.word	0x0000001f


	//----- nvinfo : EIATTR_FRAME_SIZE
	.align		4
.L_1:
        /*000c*/ 	.byte	0x04, 0x11
        /*000e*/ 	.short	(.L_3 - .L_2)
	.align		4
.L_2:
        /*0010*/ 	.word	index@($__internal_5_$__cuda_sm20_sqrt_rn_f32_slowpath)
        /*0014*/ 	.word	0x00000000


	//----- nvinfo : EIATTR_FRAME_SIZE
	.align		4
.L_3:
        /*0018*/ 	.byte	0x04, 0x11
        /*001a*/ 	.short	(.L_5 - .L_4)
	.align		4
.L_4:
        /*001c*/ 	.word	index@($__internal_4_$__cuda_sm20_rcp_rn_f32_slowpath)
        /*0020*/ 	.word	0x00000000


	//----- nvinfo : EIATTR_FRAME_SIZE
	.align		4
.L_5:
        /*0024*/ 	.byte	0x04, 0x11
        /*0026*/ 	.short	(.L_7 - .L_6)
	.align		4
.L_6:
        /*0028*/ 	.word	index@(_Z15naive_qk_kernelPKfS0_Pfii)
        /*002c*/ 	.word	0x00000000


	//----- nvinfo : EIATTR_REGCOUNT
	.align		4
.L_7:
        /*0030*/ 	.byte	0x04, 0x2f
        /*0032*/ 	.short	(.L_9 - .L_8)
	.align		4
.L_8:
        /*0034*/ 	.word	index@(_Z20naive_softmax_kernelPfi)
        /*0038*/ 	.word	0x0000001a


	//----- nvinfo : EIATTR_FRAME_SIZE
	.align		4
.L_9:
        /*003c*/ 	.byte	0x04, 0x11
        /*003e*/ 	.short	(.L_11 - .L_10)
	.align		4
.L_10:
        /*0040*/ 	.word	index@($__internal_3_$__cuda_sm3x_div_rn_noftz_f32_slowpath)
        /*0044*/ 	.word	0x00000000


	//----- nvinfo : EIATTR_FRAME_SIZE
	.align		4
.L_11:
        /*0048*/ 	.byte	0x04, 0x11
        /*004a*/ 	.short	(.L_13 - .L_12)
	.align		4
.L_12:
        /*004c*/ 	.word	index@(_Z20naive_softmax_kernelPfi)
        /*0050*/ 	.word	0x00000000


	//----- nvinfo : EIATTR_REGCOUNT
	.align		4
.L_13:
        /*0054*/ 	.byte	0x04, 0x2f
        /*0056*/ 	.short	(.L_15 - .L_14)
	.align		4
.L_14:
        /*0058*/ 	.word	index@(_Z15naive_pv_kernelPKfS0_Pfii)
        /*005c*/ 	.word	0x00000020


	//----- nvinfo : EIATTR_FRAME_SIZE
	.align		4
.L_15:
        /*0060*/ 	.byte	0x04, 0x11
        /*0062*/ 	.short	(.L_17 - .L_16)
	.align		4
.L_16:
        /*0064*/ 	.word	index@(_Z15naive_pv_kernelPKfS0_Pfii)
        /*0068*/ 	.word	0x00000000


	//----- nvinfo : EIATTR_REGCOUNT
	.align		4
.L_17:
        /*006c*/ 	.byte	0x04, 0x2f
        /*006e*/ 	.short	(.L_19 - .L_18)
	.align		4
.L_18:
        /*0070*/ 	.word	index@(_Z22fused_attention_kernelPKfS0_S0_Pfii)
        /*0074*/ 	.word	0x00000020


	//----- nvinfo : EIATTR_FRAME_SIZE
	.align		4
.L_19:
        /*0078*/ 	.byte	0x04, 0x11
        /*007a*/ 	.short	(.L_21 - .L_20)
	.align		4
.L_20:
        /*007c*/ 	.word	index@($__internal_2_$__cuda_sm3x_div_rn_noftz_f32_slowpath)
        /*0080*/ 	.word	0x00000000


	//----- nvinfo : EIATTR_FRAME_SIZE
	.align		4
.L_21:
        /*0084*/ 	.byte	0x04, 0x11
        /*0086*/ 	.short	(.L_23 - .L_22)
	.align		4
.L_22:
        /*0088*/ 	.word	index@($__internal_1_$__cuda_sm20_sqrt_rn_f32_slowpath)
        /*008c*/ 	.word	0x00000000


	//----- nvinfo : EIATTR_FRAME_SIZE
	.align		4
.L_23:
        /*0090*/ 	.byte	0x04, 0x11
        /*0092*/ 	.short	(.L_25 - .L_24)
	.align		4
.L_24:
        /*0094*/ 	.word	index@($__internal_0_$__cuda_sm20_rcp_rn_f32_slowpath)
        /*0098*/ 	.word	0x00000000


	//----- nvinfo : EIATTR_FRAME_SIZE
	.align		4
.L_25:
        /*009c*/ 	.byte	0x04, 0x11
        /*009e*/ 	.short	(.L_27 - .L_26)
	.align		4
.L_26:
        /*00a0*/ 	.word	index@(_Z22fused_attention_kernelPKfS0_S0_Pfii)
        /*00a4*/ 	.word	0x00000000


	//----- nvinfo : EIATTR_MIN_STACK_SIZE
	.align		4
.L_27:
        /*00a8*/ 	.byte	0x04, 0x12
        /*00aa*/ 	.short	(.L_29 - .L_28)
	.align		4
.L_28:
        /*00ac*/ 	.word	index@(_Z22fused_attention_kernelPKfS0_S0_Pfii)
        /*00b0*/ 	.word	0x00000000


	//----- nvinfo : EIATTR_MIN_STACK_SIZE
	.align		4
.L_29:
        /*00b4*/ 	.byte	0x04, 0x12
        /*00b6*/ 	.short	(.L_31 - .L_30)
	.align		4
.L_30:
        /*00b8*/ 	.word	index@(_Z15naive_pv_kernelPKfS0_Pfii)
        /*00bc*/ 	.word	0x00000000


	//----- nvinfo : EIATTR_MIN_STACK_SIZE
	.align		4
.L_31:
        /*00c0*/ 	.byte	0x04, 0x12
        /*00c2*/ 	.short	(.L_33 - .L_32)
	.align		4
.L_32:
        /*00c4*/ 	.word	index@(_Z20naive_softmax_kernelPfi)
        /*00c8*/ 	.word	0x00000000


	//----- nvinfo : EIATTR_MIN_STACK_SIZE
	.align		4
.L_33:
        /*00cc*/ 	.byte	0x04, 0x12
        /*00ce*/ 	.short	(.L_35 - .L_34)
	.align		4
.L_34:
        /*00d0*/ 	.word	index@(_Z15naive_qk_kernelPKfS0_Pfii)
        /*00d4*/ 	.word	0x00000000
.L_35:


//--------------------- .nv.compat                --------------------------
	.section	.nv.compat,"",@"SHT_CUDA_COMPAT_INFO"
	.align	4
        /*0000*/ 	.byte	0x02, 0x09, 0x00, 0x00, 0x02, 0x02, 0x01, 0x00, 0x02, 0x05, 0x05, 0x00, 0x03, 0x07, 0x01, 0x01
        /*0010*/ 	.byte	0x02, 0x03, 0x00, 0x00, 0x02, 0x06, 0x01, 0x00, 0x04, 0x0b, 0x08, 0x00, 0x01, 0x00, 0x00, 0x00
        /*0020*/ 	.byte	0x00, 0x00, 0x00, 0x00


//--------------------- .nv.info._Z22fused_attention_kernelPKfS0_S0_Pfii --------------------------
	.section	.nv.info._Z22fused_attention_kernelPKfS0_S0_Pfii,"",@"SHT_CUDA_INFO"
	.sectionflags	@""
	.align	4


	//----- nvinfo : EIATTR_CUDA_API_VERSION
	.align		4
        /*0000*/ 	.byte	0x04, 0x37
        /*0002*/ 	.short	(.L_37 - .L_36)
.L_36:
        /*0004*/ 	.word	0x00000082


	//----- nvinfo : EIATTR_KPARAM_INFO
	.align		4
.L_37:
        /*0008*/ 	.byte	0x04, 0x17
        /*000a*/ 	.short	(.L_39 - .L_38)
.L_38:
        /*000c*/ 	.word	0x00000000
        /*0010*/ 	.short	0x0005
        /*0012*/ 	.short	0x0024
        /*0014*/ 	.byte	0x00, 0xf0, 0x11, 0x00


	//----- nvinfo : EIATTR_KPARAM_INFO
	.align		4
.L_39:
        /*0018*/ 	.byte	0x04, 0x17
        /*001a*/ 	.short	(.L_41 - .L_40)
.L_40:
        /*001c*/ 	.word	0x00000000
        /*0020*/ 	.short	0x0004
        /*0022*/ 	.short	0x0020
        /*0024*/ 	.byte	0x00, 0xf0, 0x11, 0x00


	//----- nvinfo : EIATTR_KPARAM_INFO
	.align		4
.L_41:
        /*0028*/ 	.byte	0x04, 0x17
        /*002a*/ 	.short	(.L_43 - .L_42)
.L_42:
        /*002c*/ 	.word	0x00000000
        /*0030*/ 	.short	0x0003
        /*0032*/ 	.short	0x0018
        /*0034*/ 	.byte	0x00, 0xf5, 0x21, 0x00


	//----- nvinfo : EIATTR_KPARAM_INFO
	.align		4
.L_43:
        /*0038*/ 	.byte	0x04, 0x17
        /*003a*/ 	.short	(.L_45 - .L_44)
.L_44:
        /*003c*/ 	.word	0x00000000
        /*0040*/ 	.short	0x0002
        /*0042*/ 	.short	0x0010
        /*0044*/ 	.byte	0x00, 0xf5, 0x21, 0x00


	//----- nvinfo : EIATTR_KPARAM_INFO
	.align		4
.L_45:
        /*0048*/ 	.byte	0x04, 0x17
        /*004a*/ 	.short	(.L_47 - .L_46)
.L_46:
        /*004c*/ 	.word	0x00000000
        /*0050*/ 	.short	0x0001
        /*0052*/ 	.short	0x0008
        /*0054*/ 	.byte	0x00, 0xf5, 0x21, 0x00


	//----- nvinfo : EIATTR_KPARAM_INFO
	.align		4
.L_47:
        /*0058*/ 	.byte	0x04, 0x17
        /*005a*/ 	.short	(.L_49 - .L_48)
.L_48:
        /*005c*/ 	.word	0x00000000
        /*0060*/ 	.short	0x0000
        /*0062*/ 	.short	0x0000
        /*0064*/ 	.byte	0x00, 0xf5, 0x21, 0x00


	//----- nvinfo : EIATTR_SPARSE_MMA_MASK
	.align		4
.L_49:
        /*0068*/ 	.byte	0x03, 0x50
        /*006a*/ 	.short	0x0000


	//----- nvinfo : EIATTR_MAXREG_COUNT
	.align		4
        /*006c*/ 	.byte	0x03, 0x1b
        /*006e*/ 	.short	0x00ff


	//----- nvinfo : EIATTR_NUM_BARRIERS
	.align		4
        /*0070*/ 	.byte	0x02, 0x4c
        /*0072*/ 	.byte	0x01
	.zero		1


	//----- nvinfo : EIATTR_MERCURY_ISA_VERSION
	.align		4
        /*0074*/ 	.byte	0x03, 0x5f
        /*0076*/ 	.short	0x0101


	//----- nvinfo : EIATTR_UNUSED_LOAD_BYTE_OFFSET
	.align		4
        /*0078*/ 	.byte	0x04, 0x44
        /*007a*/ 	.short	(.L_51 - .L_50)


	//   ....[0]....
.L_50:
        /*007c*/ 	.word	0x00000c00
        /*0080*/ 	.word	0x00000fff


	//----- nvinfo : EIATTR_VRC_CTA_INIT_COUNT
	.align		4
.L_51:
        /*0084*/ 	.byte	0x02, 0x4a
	.zero		1
	.zero		1


	//----- nvinfo : EIATTR_EXIT_INSTR_OFFSETS
	.align		4
        /*0088*/ 	.byte	0x04, 0x1c
        /*008a*/ 	.short	(.L_53 - .L_52)


	//   ....[0]....
.L_52:
        /*008c*/ 	.word	0x00000060


	//   ....[1]....
        /*0090*/ 	.word	0x00001110


	//----- nvinfo : EIATTR_CRS_STACK_SIZE
	.align		4
.L_53:
        /*0094*/ 	.byte	0x04, 0x1e
        /*0096*/ 	.short	(.L_55 - .L_54)
.L_54:
        /*0098*/ 	.word	0x00000000


	//----- nvinfo : EIATTR_CBANK_PARAM_SIZE
	.align		4
.L_55:
        /*009c*/ 	.byte	0x03, 0x19
        /*009e*/ 	.short	0x0028


	//----- nvinfo : EIATTR_PARAM_CBANK
	.align		4
        /*00a0*/ 	.byte	0x04, 0x0a
        /*00a2*/ 	.short	(.L_57 - .L_56)
	.align		4
.L_56:
        /*00a4*/ 	.word	index@(.nv.constant0._Z22fused_attention_kernelPKfS0_S0_Pfii)
        /*00a8*/ 	.short	0x0380
        /*00aa*/ 	.short	0x0028


	//----- nvinfo : EIATTR_SW_WAR
	.align		4
.L_57:
        /*00ac*/ 	.byte	0x04, 0x36
        /*00ae*/ 	.short	(.L_59 - .L_58)
.L_58:
        /*00b0*/ 	.word	0x00000008
.L_59:


//--------------------- .nv.info._Z15naive_pv_kernelPKfS0_Pfii --------------------------
	.section	.nv.info._Z15naive_pv_kernelPKfS0_Pfii,"",@"SHT_CUDA_INFO"
	.sectionflags	@""
	.align	4


	//----- nvinfo : EIATTR_CUDA_API_VERSION
	.align		4
        /*0000*/ 	.byte	0x04, 0x37
        /*0002*/ 	.short	(.L_61 - .L_60)
.L_60:
        /*0004*/ 	.word	0x00000082


	//----- nvinfo : EIATTR_KPARAM_INFO
	.align		4
.L_61:
        /*0008*/ 	.byte	0x04, 0x17
        /*000a*/ 	.short	(.L_63 - .L_62)
.L_62:
        /*000c*/ 	.word	0x00000000
        /*0010*/ 	.short	0x0004
        /*0012*/ 	.short	0x001c
        /*0014*/ 	.byte	0x00, 0xf0, 0x11, 0x00


	//----- nvinfo : EIATTR_KPARAM_INFO
	.align		4
.L_63:
        /*0018*/ 	.byte	0x04, 0x17
        /*001a*/ 	.short	(.L_65 - .L_64)
.L_64:
        /*001c*/ 	.word	0x00000000
        /*0020*/ 	.short	0x0003
        /*0022*/ 	.short	0x0018
        /*0024*/ 	.byte	0x00, 0xf0, 0x11, 0x00


	//----- nvinfo : EIATTR_KPARAM_INFO
	.align		4
.L_65:
        /*0028*/ 	.byte	0x04, 0x17
        /*002a*/ 	.short	(.L_67 - .L_66)
.L_66:
        /*002c*/ 	.word	0x00000000
        /*0030*/ 	.short	0x0002
        /*0032*/ 	.short	0x0010
        /*0034*/ 	.byte	0x00, 0xf5, 0x21, 0x00


	//----- nvinfo : EIATTR_KPARAM_INFO
	.align		4
.L_67:
        /*0038*/ 	.byte	0x04, 0x17
        /*003a*/ 	.short	(.L_69 - .L_68)
.L_68:
        /*003c*/ 	.word	0x00000000
        /*0040*/ 	.short	0x0001
        /*0042*/ 	.short	0x0008
        /*0044*/ 	.byte	0x00, 0xf5, 0x21, 0x00


	//----- nvinfo : EIATTR_KPARAM_INFO
	.align		4
.L_69:
        /*0048*/ 	.byte	0x04, 0x17
        /*004a*/ 	.short	(.L_71 - .L_70)
.L_70:
        /*004c*/ 	.word	0x00000000
        /*0050*/ 	.short	0x0000
        /*0052*/ 	.short	0x0000
        /*0054*/ 	.byte	0x00, 0xf5, 0x21, 0x00


	//----- nvinfo : EIATTR_SPARSE_MMA_MASK
	.align		4
.L_71:
        /*0058*/ 	.byte	0x03, 0x50
        /*005a*/ 	.short	0x0000


	//----- nvinfo : EIATTR_MAXREG_COUNT
	.align		4
        /*005c*/ 	.byte	0x03, 0x1b
        /*005e*/ 	.short	0x00ff


	//----- nvinfo : EIATTR_MERCURY_ISA_VERSION
	.align		4
        /*0060*/ 	.byte	0x03, 0x5f
        /*0062*/ 	.short	0x0101


	//----- nvinfo : EIATTR_VRC_CTA_INIT_COUNT
	.align		4
        /*0064*/ 	.byte	0x02, 0x4a
	.zero		1
	.zero		1


	//----- nvinfo : EIATTR_EXIT_INSTR_OFFSETS
	.align		4
        /*0068*/ 	.byte	0x04, 0x1c
        /*006a*/ 	.short	(.L_73 - .L_72)


	//   ....[0]....
.L_72:
        /*006c*/ 	.word	0x000000c0


	//   ....[1]....
        /*0070*/ 	.word	0x000008a0


	//----- nvinfo : EIATTR_CBANK_PARAM_SIZE
	.align		4
.L_73:
        /*0074*/ 	.byte	0x03, 0x19
        /*0076*/ 	.short	0x0020


	//----- nvinfo : EIATTR_PARAM_CBANK
	.align		4
        /*0078*/ 	.byte	0x04, 0x0a
        /*007a*/ 	.short	(.L_75 - .L_74)
	.align		4
.L_74:
        /*007c*/ 	.word	index@(.nv.constant0._Z15naive_pv_kernelPKfS0_Pfii)
        /*0080*/ 	.short	0x0380
        /*0082*/ 	.short	0x0020


	//----- nvinfo : EIATTR_SW_WAR
	.align		4
.L_75:
        /*0084*/ 	.byte	0x04, 0x36
        /*0086*/ 	.short	(.L_77 - .L_76)
.L_76:
        /*0088*/ 	.word	0x00000008
.L_77:


//--------------------- .nv.info._Z20naive_softmax_kernelPfi --------------------------
	.section	.nv.info._Z20naive_softmax_kernelPfi,"",@"SHT_CUDA_INFO"
	.sectionflags	@""
	.align	4


	//----- nvinfo : EIATTR_CUDA_API_VERSION
	.align		4
        /*0000*/ 	.byte	0x04, 0x37
        /*0002*/ 	.short	(.L_79 - .L_78)
.L_78:
        /*0004*/ 	.word	0x00000082


	//----- nvinfo : EIATTR_KPARAM_INFO
	.align		4
.L_79:
        /*0008*/ 	.byte	0x04, 0x17
        /*000a*/ 	.short	(.L_81 - .L_80)
.L_80:
        /*000c*/ 	.word	0x00000000
        /*0010*/ 	.short	0x0001
        /*0012*/ 	.short	0x0008
        /*0014*/ 	.byte	0x00, 0xf0, 0x11, 0x00


	//----- nvinfo : EIATTR_KPARAM_INFO
	.align		4
.L_81:
        /*0018*/ 	.byte	0x04, 0x17
        /*001a*/ 	.short	(.L_83 - .L_82)
.L_82:
        /*001c*/ 	.word	0x00000000
        /*0020*/ 	.short	0x0000
        /*0022*/ 	.short	0x0000
        /*0024*/ 	.byte	0x00, 0xf5, 0x21, 0x00


	//----- nvinfo : EIATTR_SPARSE_MMA_MASK
	.align		4
.L_83:
        /*0028*/ 	.byte	0x03, 0x50
        /*002a*/ 	.short	0x0000


	//----- nvinfo : EIATTR_MAXREG_COUNT
	.align		4
        /*002c*/ 	.byte	0x03, 0x1b
        /*002e*/ 	.short	0x00ff


	//----- nvinfo : EIATTR_NUM_BARRIERS
	.align		4
        /*0030*/ 	.byte	0x02, 0x4c
        /*0032*/ 	.byte	0x01
	.zero		1


	//----- nvinfo : EIATTR_MERCURY_ISA_VERSION
	.align		4
        /*0034*/ 	.byte	0x03, 0x5f
        /*0036*/ 	.short	0x0101


	//----- nvinfo : EIATTR_VRC_CTA_INIT_COUNT
	.align		4
        /*0038*/ 	.byte	0x02, 0x4a
	.zero		1
	.zero		1


	//----- nvinfo : EIATTR_EXIT_INSTR_OFFSETS
	.align		4
        /*003c*/ 	.byte	0x04, 0x1c
        /*003e*/ 	.short	(.L_85 - .L_84)


	//   ....[0]....
.L_84:
        /*0040*/ 	.word	0x00000040


	//   ....[1]....
        /*0044*/ 	.word	0x00000fe0


	//   ....[2]....
        /*0048*/ 	.word	0x00001380


	//   ....[3]....
        /*004c*/ 	.word	0x000018a0


	//----- nvinfo : EIATTR_CRS_STACK_SIZE
	.align		4
.L_85:
        /*0050*/ 	.byte	0x04, 0x1e
        /*0052*/ 	.short	(.L_87 - .L_86)
.L_86:
        /*0054*/ 	.word	0x00000000


	//----- nvinfo : EIATTR_CBANK_PARAM_SIZE
	.align		4
.L_87:
        /*0058*/ 	.byte	0x03, 0x19
        /*005a*/ 	.short	0x000c


	//----- nvinfo : EIATTR_PARAM_CBANK
	.align		4
        /*005c*/ 	.byte	0x04, 0x0a
        /*005e*/ 	.short	(.L_89 - .L_88)
	.align		4
.L_88:
        /*0060*/ 	.word	index@(.nv.constant0._Z20naive_softmax_kernelPfi)
        /*0064*/ 	.short	0x0380
        /*0066*/ 	.short	0x000c


	//----- nvinfo : EIATTR_SW_WAR
	.align		4
.L_89:
        /*0068*/ 	.byte	0x04, 0x36
        /*006a*/ 	.short	(.L_91 - .L_90)
.L_90:
        /*006c*/ 	.word	0x00000008
.L_91:


//--------------------- .nv.info._Z15naive_qk_kernelPKfS0_Pfii --------------------------
	.section	.nv.info._Z15naive_qk_kernelPKfS0_Pfii,"",@"SHT_CUDA_INFO"
	.sectionflags	@""
	.align	4


	//----- nvinfo : EIATTR_CUDA_API_VERSION
	.align		4
        /*0000*/ 	.byte	0x04, 0x37
        /*0002*/ 	.short	(.L_93 - .L_92)
.L_92:
        /*0004*/ 	.word	0x00000082


	//----- nvinfo : EIATTR_KPARAM_INFO
	.align		4
.L_93:
        /*0008*/ 	.byte	0x04, 0x17
        /*000a*/ 	.short	(.L_95 - .L_94)
.L_94:
        /*000c*/ 	.word	0x00000000
        /*0010*/ 	.short	0x0004
        /*0012*/ 	.short	0x001c
        /*0014*/ 	.byte	0x00, 0xf0, 0x11, 0x00


	//----- nvinfo : EIATTR_KPARAM_INFO
	.align		4
.L_95:
        /*0018*/ 	.byte	0x04, 0x17
        /*001a*/ 	.short	(.L_97 - .L_96)
.L_96:
        /*001c*/ 	.word	0x00000000
        /*0020*/ 	.short	0x0003
        /*0022*/ 	.short	0x0018
        /*0024*/ 	.byte	0x00, 0xf0, 0x11, 0x00


	//----- nvinfo : EIATTR_KPARAM_INFO
	.align		4
.L_97:
        /*0028*/ 	.byte	0x04, 0x17
        /*002a*/ 	.short	(.L_99 - .L_98)
.L_98:
        /*002c*/ 	.word	0x00000000
        /*0030*/ 	.short	0x0002
        /*0032*/ 	.short	0x0010
        /*0034*/ 	.byte	0x00, 0xf5, 0x21, 0x00


	//----- nvinfo : EIATTR_KPARAM_INFO
	.align		4
.L_99:
        /*0038*/ 	.byte	0x04, 0x17
        /*003a*/ 	.short	(.L_101 - .L_100)
.L_100:
        /*003c*/ 	.word	0x00000000
        /*0040*/ 	.short	0x0001
        /*0042*/ 	.short	0x0008
        /*0044*/ 	.byte	0x00, 0xf5, 0x21, 0x00


	//----- nvinfo : EIATTR_KPARAM_INFO
	.align		4
.L_101:
        /*0048*/ 	.byte	0x04, 0x17
        /*004a*/ 	.short	(.L_103 - .L_102)
.L_102:
        /*004c*/ 	.word	0x00000000
        /*0050*/ 	.short	0x0000
        /*0052*/ 	.short	0x0000
        /*0054*/ 	.byte	0x00, 0xf5, 0x21, 0x00


	//----- nvinfo : EIATTR_SPARSE_MMA_MASK
	.align		4
.L_103:
        /*0058*/ 	.byte	0x03, 0x50
        /*005a*/ 	.short	0x0000


	//----- nvinfo : EIATTR_MAXREG_COUNT
	.align		4
        /*005c*/ 	.byte	0x03, 0x1b
        /*005e*/ 	.short	0x00ff


	//----- nvinfo : EIATTR_MERCURY_ISA_VERSION
	.align		4
        /*0060*/ 	.byte	0x03, 0x5f
        /*0062*/ 	.short	0x0101


	//----- nvinfo : EIATTR_VRC_CTA_INIT_COUNT
	.align		4
        /*0064*/ 	.byte	0x02, 0x4a
	.zero		1
	.zero		1


	//----- nvinfo : EIATTR_EXIT_INSTR_OFFSETS
	.align		4
        /*0068*/ 	.byte	0x04, 0x1c
        /*006a*/ 	.short	(.L_105 - .L_104)


	//   ....[0]....
.L_104:
        /*006c*/ 	.word	0x000000c0


	//   ....[1]....
        /*0070*/ 	.word	0x00000d60


	//----- nvinfo : EIATTR_CRS_STACK_SIZE
	.align		4
.L_105:
        /*0074*/ 	.byte	0x04, 0x1e
        /*0076*/ 	.short	(.L_107 - .L_106)
.L_106:
        /*0078*/ 	.word	0x00000000


	//----- nvinfo : EIATTR_CBANK_PARAM_SIZE
	.align		4
.L_107:
        /*007c*/ 	.byte	0x03, 0x19
        /*007e*/ 	.short	0x0020


	//----- nvinfo : EIATTR_PARAM_CBANK
	.align		4
        /*0080*/ 	.byte	0x04, 0x0a
        /*0082*/ 	.short	(.L_109 - .L_108)
	.align		4
.L_108:
        /*0084*/ 	.word	index@(.nv.constant0._Z15naive_qk_kernelPKfS0_Pfii)
        /*0088*/ 	.short	0x0380
        /*008a*/ 	.short	0x0020


	//----- nvinfo : EIATTR_SW_WAR
	.align		4
.L_109:
        /*008c*/ 	.byte	0x04, 0x36
        /*008e*/ 	.short	(.L_111 - .L_110)
.L_110:
        /*0090*/ 	.word	0x00000008
.L_111:


//--------------------- .nv.callgraph             --------------------------
	.section	.nv.callgraph,"",@"SHT_CUDA_CALLGRAPH"
	.align	4
	.sectionentsize	8
	.align		4
        /*0000*/ 	.word	0x00000000
	.align		4
        /*0004*/ 	.word	0xffffffff
	.align		4
        /*0008*/ 	.word	0x00000000
	.align		4
        /*000c*/ 	.word	0xfffffffe
	.align		4
        /*0010*/ 	.word	0x00000000
	.align		4
        /*0014*/ 	.word	0xfffffffd
	.align		4
        /*0018*/ 	.word	0x00000000
	.align		4
        /*001c*/ 	.word	0xfffffffc


//--------------------- .text._Z22fused_attention_kernelPKfS0_S0_Pfii --------------------------
	.section	.text._Z22fused_attention_kernelPKfS0_S0_Pfii,"ax",@progbits
	.align	128
        .global         _Z22fused_attention_kernelPKfS0_S0_Pfii
        .type           _Z22fused_attention_kernelPKfS0_S0_Pfii,@function
        .size           _Z22fused_attention_kernelPKfS0_S0_Pfii,(.L_x_95 - _Z22fused_attention_kernelPKfS0_S0_Pfii)
        .other          _Z22fused_attention_kernelPKfS0_S0_Pfii,@"STO_CUDA_ENTRY STV_DEFAULT"
_Z22fused_attention_kernelPKfS0_S0_Pfii:
.text._Z22fused_attention_kernelPKfS0_S0_Pfii:
[----:B------:R-:W-:Y:S01]  /*0000*/  LDC R1, c[0x0][0x37c] ;  /* 0x0000df00ff017b82 */ /* 0x000fe20000000800 */
[----:B------:R-:W0:Y:S07]  /*0010*/  S2R R2, SR_TID.X ;  /* 0x0000000000027919 */ /* 0x000e2e0000002100 */
[----:B------:R-:W0:Y:S08]  /*0020*/  LDC.64 R12, c[0x0][0x3a0] ;  /* 0x0000e800ff0c7b82 */ /* 0x000e300000000a00 */
[----:B------:R-:W1:Y:S01]  /*0030*/  S2UR UR4, SR_CTAID.X ;  /* 0x00000000000479c3 */ /* 0x000e620000002500 */
[----:B0-----:R-:W-:-:S04]  /*0040*/  ISETP.GE.AND P0, PT, R2, R13, PT ;  /* 0x0000000d0200720c */ /* 0x001fc80003f06270 */
[----:B-1----:R-:W-:-:S13]  /*0050*/  ISETP.LE.OR P0, PT, R12, UR4, P0 ;  /* 0x000000040c007c0c */ /* 0x002fda0008703670 */
[----:B------:R-:W-:Y:S05]  /*0060*/  @P0 EXIT ;  /* 0x000000000000094d */ /* 0x000fea0003800000 */
[----:B------:R-:W0:Y:S01]  /*0070*/  LDC.64 R4, c[0x0][0x380] ;  /* 0x0000e000ff047b82 */ /* 0x000e220000000a00 */
[----:B------:R-:W1:Y:S01]  /*0080*/  LDCU.64 UR10, c[0x0][0x358] ;  /* 0x00006b00ff0a77ac */ /* 0x000e620008000a00 */
[----:B------:R-:W-:-:S04]  /*0090*/  IMAD R7, R13, UR4, R2 ;  /* 0x000000040d077c24 */ /* 0x000fc8000f8e0202 */
[----:B0-----:R-:W-:-:S06]  /*00a0*/  IMAD.WIDE.U32 R4, R7, 0x4, R4 ;  /* 0x0000000407047825 */ /* 0x001fcc00078e0004 */
[----:B-1----:R0:W2:Y:S01]  /*00b0*/  LDG.E.CONSTANT R4, desc[UR10][R4.64] ;  /* 0x0000000a04047981 */ /* 0x0020a2000c1e9900 */
[----:B------:R-:W1:Y:S01]  /*00c0*/  S2UR UR5, SR_CgaCtaId ;  /* 0x00000000000579c3 */ /* 0x000e620000008800 */
[----:B------:R-:W-:Y:S01]  /*00d0*/  ISETP.NE.AND P0, PT, R2, RZ, PT ;  /* 0x000000ff0200720c */ /* 0x000fe20003f05270 */
[----:B------:R-:W-:Y:S01]  /*00e0*/  UMOV UR4, 0x400 ;  /* 0x0000040000047882 */ /* 0x000fe20000000000 */
[----:B------:R-:W-:Y:S01]  /*00f0*/  I2FP.F32.U32 R0, R13 ;  /* 0x0000000d00007245 */ /* 0x000fe20000201000 */
[----:B------:R-:W-:Y:S01]  /*0100*/  IMAD.MOV.U32 R9, RZ, RZ, RZ ;  /* 0x000000ffff097224 */ /* 0x000fe200078e00ff */
[----:B------:R-:W-:Y:S02]  /*0110*/  CS2R R10, SRZ ;  /* 0x00000000000a7805 */ /* 0x000fe4000001ff00 */
[----:B------:R-:W-:Y:S01]  /*0120*/  IADD3 R6, PT, PT, R0, -0xd000000, RZ ;  /* 0xf300000000067810 */ /* 0x000fe20007ffe0ff */
[----:B0-----:R0:W3:Y:S06]  /*0130*/  MUFU.RSQ R5, R0 ;  /* 0x0000000000057308 */ /* 0x0010ec0000001400 */
[----:B------:R-:W-:Y:S01]  /*0140*/  @!P0 IMAD.MOV.U32 R8, RZ, RZ, -0x800001 ;  /* 0xff7fffffff088424 */ /* 0x000fe200078e00ff */
[----:B-1----:R-:W-:-:S06]  /*0150*/  ULEA UR4, UR5, UR4, 0x18 ;  /* 0x0000000405047291 */ /* 0x002fcc000f8ec0ff */
[----:B------:R-:W-:-:S05]  /*0160*/  LEA R3, R2, UR4, 0x2 ;  /* 0x0000000402037c11 */ /* 0x000fca000f8e10ff */
[----:B--2---:R0:W-:Y:S04]  /*0170*/  STS [R3], R4 ;  /* 0x0000000403007388 */ /* 0x0041e80000000800 */
[----:B------:R0:W-:Y:S01]  /*0180*/  @!P0 STS.128 [UR4+0x1000], R8 ;  /* 0x00100008ff008988 */ /* 0x0001e20008000c04 */
[----:B------:R-:W-:Y:S01]  /*0190*/  BAR.SYNC.DEFER_BLOCKING 0x0 ;  /* 0x0000000000007b1d */ /* 0x000fe20000010000 */
[----:B------:R-:W-:-:S13]  /*01a0*/  ISETP.GT.U32.AND P0, PT, R6, 0x727fffff, PT ;  /* 0x727fffff0600780c */ /* 0x000fda0003f04070 */
[----:B0--3--:R-:W-:Y:S05]  /*01b0*/  @!P0 BRA `(.L_x_0) ;  /* 0x0000000000108947 */ /* 0x009fea0003800000 */
[----:B------:R-:W-:-:S07]  /*01c0*/  MOV R6, 0x1e0 ;  /* 0x000001e000067802 */ /* 0x000fce0000000f00 */
[----:B------:R-:W-:Y:S05]  /*01d0*/  CALL.REL.NOINC `($__internal_1_$__cuda_sm20_sqrt_rn_f32_slowpath) ;  /* 0x00000010009c7944 */ /* 0x000fea0003c00000 */
[----:B------:R-:W-:Y:S01]  /*01e0*/  IMAD.MOV.U32 R0, RZ, RZ, R3 ;  /* 0x000000ffff007224 */ /* 0x000fe200078e0003 */
[----:B------:R-:W-:Y:S06]  /*01f0*/  BRA `(.L_x_1) ;  /* 0x0000000000107947 */ /* 0x000fec0003800000 */
.L_x_0:
[----:B------:R-:W-:Y:S01]  /*0200*/  FMUL.FTZ R3, R0, R5 ;  /* 0x0000000500037220 */ /* 0x000fe20000410000 */
[----:B------:R-:W-:-:S03]  /*0210*/  FMUL.FTZ R5, R5, 0.5 ;  /* 0x3f00000005057820 */ /* 0x000fc60000410000 */
[----:B------:R-:W-:-:S04]  /*0220*/  FFMA R0, -R3, R3, R0 ;  /* 0x0000000303007223 */ /* 0x000fc80000000100 */
[----:B------:R-:W-:-:S07]  /*0230*/  FFMA R0, R0, R5, R3 ;  /* 0x0000000500007223 */ /* 0x000fce0000000003 */
.L_x_1:
[----:B------:R-:W-:-:S05]  /*0240*/  VIADD R3, R0, 0x1800000 ;  /* 0x0180000000037836 */ /* 0x000fca0000000000 */
[----:B------:R-:W-:-:S04]  /*0250*/  LOP3.LUT R3, R3, 0x7f800000, RZ, 0xc0, !PT ;  /* 0x7f80000003037812 */ /* 0x000fc800078ec0ff */
[----:B------:R-:W-:-:S13]  /*0260*/  ISETP.GT.U32.AND P0, PT, R3, 0x1ffffff, PT ;  /* 0x01ffffff0300780c */ /* 0x000fda0003f04070 */
[----:B------:R-:W-:Y:S05]  /*0270*/  @P0 BRA `(.L_x_2) ;  /* 0x00000000000c0947 */ /* 0x000fea0003800000 */
[----:B------:R-:W-:-:S07]  /*0280*/  MOV R4, 0x2a0 ;  /* 0x000002a000047802 */ /* 0x000fce0000000f00 */
[----:B------:R-:W-:Y:S05]  /*0290*/  CALL.REL.NOINC `($__internal_0_$__cuda_sm20_rcp_rn_f32_slowpath) ;  /* 0x0000000c00a07944 */ /* 0x000fea0003c00000 */
[----:B------:R-:W-:Y:S05]  /*02a0*/  BRA `(.L_x_3) ;  /* 0x0000000000107947 */ /* 0x000fea0003800000 */
.L_x_2:
[----:B------:R-:W0:Y:S02]  /*02b0*/  MUFU.RCP R3, R0 ;  /* 0x0000000000037308 */ /* 0x000e240000001000 */
[----:B0-----:R-:W-:-:S04]  /*02c0*/  FFMA R4, R3, R0, -1 ;  /* 0xbf80000003047423 */ /* 0x001fc80000000000 */
[----:B------:R-:W-:-:S04]  /*02d0*/  FADD.FTZ R4, -R4, -RZ ;  /* 0x800000ff04047221 */ /* 0x000fc80000010100 */
[----:B------:R-:W-:-:S07]  /*02e0*/  FFMA R3, R3, R4, R3 ;  /* 0x0000000403037223 */ /* 0x000fce0000000003 */
.L_x_3:
[----:B------:R-:W0:Y:S01]  /*02f0*/  LDC R5, c[0x0][0x3a4] ;  /* 0x0000e900ff057b82 */ /* 0x000e220000000800 */
[----:B------:R-:W-:Y:S01]  /*0300*/  UMOV UR4, URZ ;  /* 0x000000ff00047c82 */ /* 0x000fe20008000000 */
[C---:B0-----:R-:W-:Y:S02]  /*0310*/  LOP3.LUT R4, R5.reuse, 0x7, RZ, 0xc0, !PT ;  /* 0x0000000705047812 */ /* 0x041fe400078ec0ff */
[C---:B------:R-:W-:Y:S02]  /*0320*/  LOP3.LUT R0, R5.reuse, 0xf, RZ, 0xc0, !PT ;  /* 0x0000000f05007812 */ /* 0x040fe400078ec0ff */
[C---:B------:R-:W-:Y:S01]  /*0330*/  LOP3.LUT R6, R5.reuse, 0x7ffffff0, RZ, 0xc0, !PT ;  /* 0x7ffffff005067812 */ /* 0x040fe200078ec0ff */
[----:B------:R-:W-:Y:S01]  /*0340*/  VIADD R4, R4, 0xffffffff ;  /* 0xffffffff04047836 */ /* 0x000fe20000000000 */
[----:B------:R-:W-:Y:S02]  /*0350*/  IADD3 R0, PT, PT, R0, -0x1, RZ ;  /* 0xffffffff00007810 */ /* 0x000fe40007ffe0ff */
[----:B------:R-:W-:-:S02]  /*0360*/  LOP3.LUT P0, RZ, R5, 0xf, RZ, 0xc0, !PT ;  /* 0x0000000f05ff7812 */ /* 0x000fc4000780c0ff */
[----:B------:R-:W-:Y:S02]  /*0370*/  ISETP.GE.U32.AND P2, PT, R4, 0x3, PT ;  /* 0x000000030400780c */ /* 0x000fe40003f46070 */
[----:B------:R-:W-:Y:S01]  /*0380*/  ISETP.GE.U32.AND P1, PT, R0, 0x7, PT ;  /* 0x000000070000780c */ /* 0x000fe20003f26070 */
[----:B------:R-:W-:Y:S01]  /*0390*/  IMAD.MOV.U32 R0, RZ, RZ, RZ ;  /* 0x000000ffff007224 */ /* 0x000fe200078e00ff */
[C---:B------:R-:W-:Y:S02]  /*03a0*/  LOP3.LUT P3, RZ, R5.reuse, 0x7, RZ, 0xc0, !PT ;  /* 0x0000000705ff7812 */ /* 0x040fe4000786c0ff */
[----:B------:R-:W-:Y:S02]  /*03b0*/  LOP3.LUT R4, R5, 0x3, RZ, 0xc0, !PT ;  /* 0x0000000305047812 */ /* 0x000fe400078ec0ff */
[----:B------:R-:W-:-:S09]  /*03c0*/  IADD3 R5, PT, PT, -R6, RZ, RZ ;  /* 0x000000ff06057210 */ /* 0x000fd20007ffe1ff */
.L_x_12:
[----:B------:R-:W-:Y:S01]  /*03d0*/  ISETP.NE.AND P4, PT, R2, RZ, PT ;  /* 0x000000ff0200720c */ /* 0x000fe20003f85270 */
[----:B------:R-:W-:-:S12]  /*03e0*/  BSSY.RECONVERGENT B0, `(.L_x_4) ;  /* 0x00000b0000007945 */ /* 0x000fd80003800200 */
[----:B------:R-:W-:Y:S05]  /*03f0*/  @P4 BRA `(.L_x_5) ;  /* 0x0000000800b84947 */ /* 0x000fea0003800000 */
[----:B------:R-:W0:Y:S01]  /*0400*/  LDCU UR5, c[0x0][0x3a4] ;  /* 0x00007480ff0577ac */ /* 0x000e220008000800 */
[----:B------:R-:W-:Y:S01]  /*0410*/  CS2R R16, SRZ ;  /* 0x0000000000107805 */ /* 0x000fe2000001ff00 */
[----:B0-----:R-:W-:Y:S02]  /*0420*/  UISETP.GE.U32.AND UP0, UPT, UR5, 0x10, UPT ;  /* 0x000000100500788c */ /* 0x001fe4000bf06070 */
[----:B------:R-:W-:-:S07]  /*0430*/  UIMAD UR12, UR4, UR5, URZ ;  /* 0x00000005040c72a4 */ /* 0x000fce000f8e02ff */
[----:B------:R-:W-:Y:S05]  /*0440*/  BRA.U !UP0, `(.L_x_6) ;  /* 0x0000000108dc7547 */ /* 0x000fea000b800000 */
[----:B------:R-:W0:Y:S01]  /*0450*/  LDCU.64 UR6, c[0x0][0x388] ;  /* 0x00007100ff0677ac */ /* 0x000e220008000a00 */
[----:B------:R-:W1:Y:S01]  /*0460*/  S2UR UR8, SR_CgaCtaId ;  /* 0x00000000000879c3 */ /* 0x000e620000008800 */
[----:B------:R-:W-:Y:S01]  /*0470*/  IMAD.MOV.U32 R16, RZ, RZ, RZ ;  /* 0x000000ffff107224 */ /* 0x000fe200078e00ff */
[----:B------:R-:W-:Y:S01]  /*0480*/  UMOV UR5, 0x400 ;  /* 0x0000040000057882 */ /* 0x000fe20000000000 */
[----:B------:R-:W-:Y:S01]  /*0490*/  IMAD.MOV.U32 R17, RZ, RZ, R5 ;  /* 0x000000ffff117224 */ /* 0x000fe200078e0005 */
[----:B0-----:R-:W-:-:S04]  /*04a0*/  UIMAD.WIDE.U32 UR6, UR12, 0x4, UR6 ;  /* 0x000000040c0678a5 */ /* 0x001fc8000f8e0006 */
[----:B------:R-:W-:Y:S02]  /*04b0*/  UIADD3 UR9, UP0, UPT, UR6, 0x20, URZ ;  /* 0x0000002006097890 */ /* 0x000fe4000ff1e0ff */
[----:B-1----:R-:W-:Y:S02]  /*04c0*/  ULEA UR5, UR8, UR5, 0x18 ;  /* 0x0000000508057291 */ /* 0x002fe4000f8ec0ff */
[----:B------:R-:W-:Y:S02]  /*04d0*/  UIADD3.X UR6, UPT, UPT, URZ, UR7, URZ, UP0, !UPT ;  /* 0x00000007ff067290 */ /* 0x000fe400087fe4ff */
[----:B------:R-:W-:Y:S01]  /*04e0*/  MOV R28, UR9 ;  /* 0x00000009001c7c02 */ /* 0x000fe20008000f00 */
[----:B------:R-:W-:-:S03]  /*04f0*/  UIADD3 UR5, UPT, UPT, UR5, 0x20, URZ ;  /* 0x0000002005057890 */ /* 0x000fc6000fffe0ff */
[----:B------:R-:W-:-:S09]  /*0500*/  IMAD.U32 R29, RZ, RZ, UR6 ;  /* 0x00000006ff1d7e24 */ /* 0x000fd2000f8e00ff */
.L_x_7:
[----:B------:R-:W2:Y:S04]  /*0510*/  LDG.E.CONSTANT R9, desc[UR10][R28.64+-0x20] ;  /* 0xffffe00a1c097981 */ /* 0x000ea8000c1e9900 */
[----:B------:R-:W3:Y:S04]  /*0520*/  LDG.E.CONSTANT R23, desc[UR10][R28.64+-0x1c] ;  /* 0xffffe40a1c177981 */ /* 0x000ee8000c1e9900 */
[----:B------:R-:W4:Y:S04]  /*0530*/  LDG.E.CONSTANT R19, desc[UR10][R28.64+-0x18] ;  /* 0xffffe80a1c137981 */ /* 0x000f28000c1e9900 */
[----:B------:R-:W5:Y:S04]  /*0540*/  LDG.E.CONSTANT R22, desc[UR10][R28.64+-0x14] ;  /* 0xffffec0a1c167981 */ /* 0x000f68000c1e9900 */
[----:B------:R-:W5:Y:S04]  /*0550*/  LDG.E.CONSTANT R25, desc[UR10][R28.64+-0x10] ;  /* 0xfffff00a1c197981 */ /* 0x000f68000c1e9900 */
[----:B------:R-:W5:Y:S04]  /*0560*/  LDG.E.CONSTANT R26, desc[UR10][R28.64+-0xc] ;  /* 0xfffff40a1c1a7981 */ /* 0x000f68000c1e9900 */
[----:B------:R-:W2:Y:S04]  /*0570*/  LDS.128 R12, [UR5+-0x20] ;  /* 0xffffe005ff0c7984 */ /* 0x000ea80008000c00 */
[----:B------:R-:W5:Y:S04]  /*0580*/  LDG.E.CONSTANT R27, desc[UR10][R28.64+-0x8] ;  /* 0xfffff80a1c1b7981 */ /* 0x000f68000c1e9900 */
[----:B------:R-:W5:Y:S04]  /*0590*/  LDG.E.CONSTANT R18, desc[UR10][R28.64+-0x4] ;  /* 0xfffffc0a1c127981 */ /* 0x000f68000c1e9900 */
[----:B------:R-:W5:Y:S04]  /*05a0*/  LDG.E.CONSTANT R21, desc[UR10][R28.64] ;  /* 0x0000000a1c157981 */ /* 0x000f68000c1e9900 */
[----:B------:R-:W5:Y:S04]  /*05b0*/  LDG.E.CONSTANT R20, desc[UR10][R28.64+0xc] ;  /* 0x00000c0a1c147981 */ /* 0x000f68000c1e9900 */
[----:B------:R-:W5:Y:S01]  /*05c0*/  LDG.E.CONSTANT R24, desc[UR10][R28.64+0x18] ;  /* 0x0000180a1c187981 */ /* 0x000f62000c1e9900 */
[----:B--2---:R-:W-:-:S03]  /*05d0*/  FFMA R12, R12, R9, R16 ;  /* 0x000000090c0c7223 */ /* 0x004fc60000000010 */
[----:B------:R-:W0:Y:S01]  /*05e0*/  LDS.128 R8, [UR5+-0x10] ;  /* 0xfffff005ff087984 */ /* 0x000e220008000c00 */
[----:B---3--:R-:W-:-:S03]  /*05f0*/  FFMA R12, R23, R13, R12 ;  /* 0x0000000d170c7223 */ /* 0x008fc6000000000c */
[----:B------:R-:W2:Y:S01]  /*0600*/  LDG.E.CONSTANT R16, desc[UR10][R28.64+0x4] ;  /* 0x0000040a1c107981 */ /* 0x000ea2000c1e9900 */
[----:B----4-:R-:W-:-:S03]  /*0610*/  FFMA R13, R19, R14, R12 ;  /* 0x0000000e130d7223 */ /* 0x010fc6000000000c */
[----:B------:R-:W3:Y:S01]  /*0620*/  LDG.E.CONSTANT R19, desc[UR10][R28.64+0x8] ;  /* 0x0000080a1c137981 */ /* 0x000ee2000c1e9900 */
[----:B-----5:R-:W-:-:S03]  /*0630*/  FFMA R13, R22, R15, R13 ;  /* 0x0000000f160d7223 */ /* 0x020fc6000000000d */
[----:B------:R-:W4:Y:S04]  /*0640*/  LDG.E.CONSTANT R22, desc[UR10][R28.64+0x10] ;  /* 0x0000100a1c167981 */ /* 0x000f28000c1e9900 */
[----:B------:R-:W5:Y:S01]  /*0650*/  LDG.E.CONSTANT R23, desc[UR10][R28.64+0x14] ;  /* 0x0000140a1c177981 */ /* 0x000f62000c1e9900 */
[----:B0-----:R-:W-:-:S03]  /*0660*/  FFMA R13, R8, R25, R13 ;  /* 0x00000019080d7223 */ /* 0x001fc6000000000d */
[----:B------:R0:W5:Y:S01]  /*0670*/  LDG.E.CONSTANT R25, desc[UR10][R28.64+0x1c] ;  /* 0x00001c0a1c197981 */ /* 0x000162000c1e9900 */
[----:B------:R-:W-:-:S03]  /*0680*/  FFMA R26, R26, R9, R13 ;  /* 0x000000091a1a7223 */ /* 0x000fc6000000000d */
[----:B------:R-:W1:Y:S01]  /*0690*/  LDS.128 R12, [UR5] ;  /* 0x00000005ff0c7984 */ /* 0x000e620008000c00 */
[----:B------:R-:W-:-:S04]  /*06a0*/  FFMA R27, R27, R10, R26 ;  /* 0x0000000a1b1b7223 */ /* 0x000fc8000000001a */
[----:B------:R-:W-:Y:S01]  /*06b0*/  FFMA R11, R18, R11, R27 ;  /* 0x0000000b120b7223 */ /* 0x000fe2000000001b */
[----:B------:R-:W-:-:S03]  /*06c0*/  VIADD R17, R17, 0x10 ;  /* 0x0000001011117836 */ /* 0x000fc60000000000 */
[----:B-1----:R-:W-:Y:S02]  /*06d0*/  FFMA R21, R12, R21, R11 ;  /* 0x000000150c157223 */ /* 0x002fe4000000000b */
[----:B------:R-:W4:Y:S01]  /*06e0*/  LDS.128 R8, [UR5+0x10] ;  /* 0x00001005ff087984 */ /* 0x000f220008000c00 */
[----:B------:R-:W-:Y:S01]  /*06f0*/  ISETP.NE.AND P4, PT, R17, RZ, PT ;  /* 0x000000ff1100720c */ /* 0x000fe20003f85270 */
[----:B------:R-:W-:Y:S01]  /*0700*/  UIADD3 UR5, UPT, UPT, UR5, 0x40, URZ ;  /* 0x0000004005057890 */ /* 0x000fe2000fffe0ff */
[----:B0-----:R-:W-:-:S04]  /*0710*/  IADD3 R28, P5, PT, R28, 0x40, RZ ;  /* 0x000000401c1c7810 */ /* 0x001fc80007fbe0ff */
[----:B------:R-:W-:Y:S01]  /*0720*/  IADD3.X R29, PT, PT, RZ, R29, RZ, P5, !PT ;  /* 0x0000001dff1d7210 */ /* 0x000fe20002ffe4ff */
[----:B--2---:R-:W-:-:S04]  /*0730*/  FFMA R16, R16, R13, R21 ;  /* 0x0000000d10107223 */ /* 0x004fc80000000015 */
[----:B---3--:R-:W-:-:S04]  /*0740*/  FFMA R19, R19, R14, R16 ;  /* 0x0000000e13137223 */ /* 0x008fc80000000010 */
[----:B------:R-:W-:-:S04]  /*0750*/  FFMA R15, R20, R15, R19 ;  /* 0x0000000f140f7223 */ /* 0x000fc80000000013 */
[----:B----4-:R-:W-:-:S04]  /*0760*/  FFMA R8, R8, R22, R15 ;  /* 0x0000001608087223 */ /* 0x010fc8000000000f */
[----:B-----5:R-:W-:-:S04]  /*0770*/  FFMA R9, R23, R9, R8 ;  /* 0x0000000917097223 */ /* 0x020fc80000000008 */
[----:B------:R-:W-:-:S04]  /*0780*/  FFMA R10, R24, R10, R9 ;  /* 0x0000000a180a7223 */ /* 0x000fc80000000009 */
[----:B------:R-:W-:Y:S01]  /*0790*/  FFMA R16, R25, R11, R10 ;  /* 0x0000000b19107223 */ /* 0x000fe2000000000a */
[----:B------:R-:W-:Y:S06]  /*07a0*/  @P4 BRA `(.L_x_7) ;  /* 0xfffffffc00584947 */ /* 0x000fec000383ffff */
[----:B------:R-:W-:-:S07]  /*07b0*/  IMAD.MOV.U32 R17, RZ, RZ, R6 ;  /* 0x000000ffff117224 */ /* 0x000fce00078e0006 */
.L_x_6:
[----:B------:R-:W-:Y:S05]  /*07c0*/  @!P0 BRA `(.L_x_8) ;  /* 0x0000000400408947 */ /* 0x000fea0003800000 */
[----:B------:R-:W-:Y:S05]  /*07d0*/  @!P1 BRA `(.L_x_9) ;  /* 0x00000000007c9947 */ /* 0x000fea0003800000 */
[----:B------:R-:W0:Y:S01]  /*07e0*/  LDC.64 R18, c[0x0][0x388] ;  /* 0x0000e200ff127b82 */ /* 0x000e220000000a00 */
[C---:B------:R-:W-:Y:S01]  /*07f0*/  IADD3 R10, P4, PT, R17.reuse, UR12, RZ ;  /* 0x0000000c110a7c10 */ /* 0x040fe2000ff9e0ff */
[----:B------:R-:W-:-:S03]  /*0800*/  VIADD R11, R17, UR12 ;  /* 0x0000000c110b7c36 */ /* 0x000fc60008000000 */
[----:B------:R-:W-:-:S03]  /*0810*/  IADD3.X R12, PT, PT, RZ, RZ, RZ, P4, !PT ;  /* 0x000000ffff0c7210 */ /* 0x000fc600027fe4ff */
[----:B------:R-:W1:Y:S01]  /*0820*/  LDC.64 R8, c[0x0][0x388] ;  /* 0x0000e200ff087b82 */ /* 0x000e620000000a00 */
[----:B0-----:R-:W-:-:S04]  /*0830*/  LEA R18, P4, R10, R18, 0x2 ;  /* 0x000000120a127211 */ /* 0x001fc800078810ff */
[----:B------:R-:W-:Y:S01]  /*0840*/  LEA.HI.X R19, R10, R19, R12, 0x2, P4 ;  /* 0x000000130a137211 */ /* 0x000fe200020f140c */
[----:B-1----:R-:W-:-:S04]  /*0850*/  IMAD.WIDE.U32 R8, R11, 0x4, R8 ;  /* 0x000000040b087825 */ /* 0x002fc800078e0008 */
[----:B------:R-:W2:Y:S04]  /*0860*/  LDG.E.CONSTANT R26, desc[UR10][R18.64+0x4] ;  /* 0x0000040a121a7981 */ /* 0x000ea8000c1e9900 */
[----:B------:R0:W3:Y:S04]  /*0870*/  LDG.E.CONSTANT R27, desc[UR10][R8.64] ;  /* 0x0000000a081b7981 */ /* 0x0000e8000c1e9900 */
[----:B------:R-:W4:Y:S04]  /*0880*/  LDG.E.CONSTANT R25, desc[UR10][R18.64+0x8] ;  /* 0x0000080a12197981 */ /* 0x000f28000c1e9900 */
[----:B------:R-:W5:Y:S04]  /*0890*/  LDG.E.CONSTANT R22, desc[UR10][R18.64+0xc] ;  /* 0x00000c0a12167981 */ /* 0x000f68000c1e9900 */
[----:B------:R-:W5:Y:S04]  /*08a0*/  LDG.E.CONSTANT R23, desc[UR10][R18.64+0x10] ;  /* 0x0000100a12177981 */ /* 0x000f68000c1e9900 */
[----:B------:R-:W5:Y:S04]  /*08b0*/  LDG.E.CONSTANT R20, desc[UR10][R18.64+0x14] ;  /* 0x0000140a12147981 */ /* 0x000f68000c1e9900 */
[----:B------:R-:W5:Y:S04]  /*08c0*/  LDG.E.CONSTANT R21, desc[UR10][R18.64+0x18] ;  /* 0x0000180a12157981 */ /* 0x000f68000c1e9900 */
[----:B------:R-:W5:Y:S01]  /*08d0*/  LDG.E.CONSTANT R24, desc[UR10][R18.64+0x1c] ;  /* 0x00001c0a12187981 */ /* 0x000f62000c1e9900 */
[----:B------:R-:W1:Y:S01]  /*08e0*/  S2R R11, SR_CgaCtaId ;  /* 0x00000000000b7919 */ /* 0x000e620000008800 */
[----:B------:R-:W-:-:S04]  /*08f0*/  MOV R10, 0x400 ;  /* 0x00000400000a7802 */ /* 0x000fc80000000f00 */
[----:B-1----:R-:W-:-:S05]  /*0900*/  LEA R10, R11, R10, 0x18 ;  /* 0x0000000a0b0a7211 */ /* 0x002fca00078ec0ff */
[----:B------:R-:W-:-:S05]  /*0910*/  IMAD R28, R17, 0x4, R10 ;  /* 0x00000004111c7824 */ /* 0x000fca00078e020a */
[----:B0-----:R-:W3:Y:S04]  /*0920*/  LDS.128 R8, [R28] ;  /* 0x000000001c087984 */ /* 0x001ee80000000c00 */
[----:B------:R-:W0:Y:S01]  /*0930*/  LDS.128 R12, [R28+0x10] ;  /* 0x000010001c0c7984 */ /* 0x000e220000000c00 */
[----:B------:R-:W-:Y:S02]  /*0940*/  VIADD R17, R17, 0x8 ;  /* 0x0000000811117836 */ /* 0x000fe40000000000 */
[----:B---3--:R-:W-:-:S04]  /*0950*/  FFMA R27, R8, R27, R16 ;  /* 0x0000001b081b7223 */ /* 0x008fc80000000010 */
[----:B--2---:R-:W-:-:S04]  /*0960*/  FFMA R26, R26, R9, R27 ;  /* 0x000000091a1a7223 */ /* 0x004fc8000000001b */
[----:B----4-:R-:W-:-:S04]  /*0970*/  FFMA R25, R25, R10, R26 ;  /* 0x0000000a19197223 */ /* 0x010fc8000000001a */
[----:B-----5:R-:W-:-:S04]  /*0980*/  FFMA R11, R22, R11, R25 ;  /* 0x0000000b160b7223 */ /* 0x020fc80000000019 */
[----:B0-----:R-:W-:-:S04]  /*0990*/  FFMA R11, R12, R23, R11 ;  /* 0x000000170c0b7223 */ /* 0x001fc8000000000b */
[----:B------:R-:W-:-:S04]  /*09a0*/  FFMA R20, R20, R13, R11 ;  /* 0x0000000d14147223 */ /* 0x000fc8000000000b */
[----:B------:R-:W-:-:S04]  /*09b0*/  FFMA R21, R21, R14, R20 ;  /* 0x0000000e15157223 */ /* 0x000fc80000000014 */
[----:B------:R-:W-:-:S07]  /*09c0*/  FFMA R16, R24, R15, R21 ;  /* 0x0000000f18107223 */ /* 0x000fce0000000015 */
.L_x_9:
[----:B------:R-:W-:Y:S05]  /*09d0*/  @!P3 BRA `(.L_x_8) ;  /* 0x0000000000bcb947 */ /* 0x000fea0003800000 */
[----:B------:R-:W-:Y:S01]  /*09e0*/  ISETP.NE.AND P4, PT, R4, RZ, PT ;  /* 0x000000ff0400720c */ /* 0x000fe20003f85270 */
[----:B------:R-:W-:-:S12]  /*09f0*/  @!P2 BRA `(.L_x_10) ;  /* 0x000000000058a947 */ /* 0x000fd80003800000 */
[----:B------:R-:W0:Y:S01]  /*0a00*/  LDC.64 R8, c[0x0][0x388] ;  /* 0x0000e200ff087b82 */ /* 0x000e220000000a00 */
[C---:B------:R-:W-:Y:S02]  /*0a10*/  IADD3 R10, P5, PT, R17.reuse, UR12, RZ ;  /* 0x0000000c110a7c10 */ /* 0x040fe4000ffbe0ff */
[----:B------:R-:W-:-:S03]  /*0a20*/  IADD3 R15, PT, PT, R17, UR12, RZ ;  /* 0x0000000c110f7c10 */ /* 0x000fc6000fffe0ff */
[----:B------:R-:W-:Y:S02]  /*0a30*/  IMAD.X R11, RZ, RZ, RZ, P5 ;  /* 0x000000ffff0b7224 */ /* 0x000fe400028e06ff */
[----:B------:R-:W1:Y:S01]  /*0a40*/  LDC.64 R12, c[0x0][0x388] ;  /* 0x0000e200ff0c7b82 */ /* 0x000e620000000a00 */
[----:B0-----:R-:W-:-:S06]  /*0a50*/  IMAD.WIDE.U32 R14, R15, 0x4, R8 ;  /* 0x000000040f0e7825 */ /* 0x001fcc00078e0008 */
[----:B------:R-:W2:Y:S01]  /*0a60*/  LDG.E.CONSTANT R15, desc[UR10][R14.64] ;  /* 0x0000000a0e0f7981 */ /* 0x000ea2000c1e9900 */
[----:B-1----:R-:W-:-:S04]  /*0a70*/  LEA R12, P5, R10, R12, 0x2 ;  /* 0x0000000c0a0c7211 */ /* 0x002fc800078a10ff */
[----:B------:R-:W-:-:S05]  /*0a80*/  LEA.HI.X R13, R10, R13, R11, 0x2, P5 ;  /* 0x0000000d0a0d7211 */ /* 0x000fca00028f140b */
[----:B------:R-:W3:Y:S04]  /*0a90*/  LDG.E.CONSTANT R19, desc[UR10][R12.64+0x4] ;  /* 0x0000040a0c137981 */ /* 0x000ee8000c1e9900 */
[----:B------:R-:W4:Y:S04]  /*0aa0*/  LDG.E.CONSTANT R18, desc[UR10][R12.64+0x8] ;  /* 0x0000080a0c127981 */ /* 0x000f28000c1e9900 */
[----:B------:R-:W5:Y:S01]  /*0ab0*/  LDG.E.CONSTANT R21, desc[UR10][R12.64+0xc] ;  /* 0x00000c0a0c157981 */ /* 0x000f62000c1e9900 */
[----:B------:R-:W0:Y:S01]  /*0ac0*/  S2R R9, SR_CgaCtaId ;  /* 0x0000000000097919 */ /* 0x000e220000008800 */
[----:B------:R-:W-:-:S04]  /*0ad0*/  MOV R8, 0x400 ;  /* 0x0000040000087802 */ /* 0x000fc80000000f00 */
[----:B0-----:R-:W-:-:S05]  /*0ae0*/  LEA R8, R9, R8, 0x18 ;  /* 0x0000000809087211 */ /* 0x001fca00078ec0ff */
[----:B------:R-:W-:-:S06]  /*0af0*/  IMAD R8, R17, 0x4, R8 ;  /* 0x0000000411087824 */ /* 0x000fcc00078e0208 */
[----:B------:R-:W2:Y:S01]  /*0b00*/  LDS.128 R8, [R8] ;  /* 0x0000000008087984 */ /* 0x000ea20000000c00 */
[----:B------:R-:W-:Y:S01]  /*0b10*/  IADD3 R17, PT, PT, R17, 0x4, RZ ;  /* 0x0000000411117810 */ /* 0x000fe20007ffe0ff */
[----:B--2---:R-:W-:-:S04]  /*0b20*/  FFMA R16, R8, R15, R16 ;  /* 0x0000000f08107223 */ /* 0x004fc80000000010 */
[----:B---3--:R-:W-:-:S04]  /*0b30*/  FFMA R9, R19, R9, R16 ;  /* 0x0000000913097223 */ /* 0x008fc80000000010 */
[----:B----4-:R-:W-:-:S04]  /*0b40*/  FFMA R10, R18, R10, R9 ;  /* 0x0000000a120a7223 */ /* 0x010fc80000000009 */
[----:B-----5:R-:W-:-:S07]  /*0b50*/  FFMA R16, R21, R11, R10 ;  /* 0x0000000b15107223 */ /* 0x020fce000000000a */
.L_x_10:
[----:B------:R-:W-:Y:S05]  /*0b60*/  @!P4 BRA `(.L_x_8) ;  /* 0x000000000058c947 */ /* 0x000fea0003800000 */
[----:B------:R-:W0:Y:S01]  /*0b70*/  LDC.64 R12, c[0x0][0x388] ;  /* 0x0000e200ff0c7b82 */ /* 0x000e220000000a00 */
[----:B------:R-:W-:-:S04]  /*0b80*/  VIADD R9, R17, UR12 ;  /* 0x0000000c11097c36 */ /* 0x000fc80008000000 */
[----:B0-----:R-:W-:-:S06]  /*0b90*/  IMAD.WIDE.U32 R12, R9, 0x4, R12 ;  /* 0x00000004090c7825 */ /* 0x001fcc00078e000c */
[----:B------:R-:W2:Y:S01]  /*0ba0*/  LDG.E.CONSTANT R13, desc[UR10][R12.64] ;  /* 0x0000000a0c0d7981 */ /* 0x000ea2000c1e9900 */
[----:B------:R-:W-:Y:S02]  /*0bb0*/  MOV R8, 0x400 ;  /* 0x0000040000087802 */ /* 0x000fe40000000f00 */
[----:B------:R-:W-:Y:S01]  /*0bc0*/  ISETP.NE.AND P4, PT, R4, 0x1, PT ;  /* 0x000000010400780c */ /* 0x000fe20003f85270 */
[----:B------:R-:W0:Y:S02]  /*0bd0*/  S2R R9, SR_CgaCtaId ;  /* 0x0000000000097919 */ /* 0x000e240000008800 */
[----:B0-----:R-:W-:-:S05]  /*0be0*/  LEA R8, R9, R8, 0x18 ;  /* 0x0000000809087211 */ /* 0x001fca00078ec0ff */
[----:B------:R-:W-:-:S06]  /*0bf0*/  IMAD R8, R17, 0x4, R8 ;  /* 0x0000000411087824 */ /* 0x000fcc00078e0208 */
[----:B------:R-:W2:Y:S02]  /*0c00*/  LDS.128 R8, [R8] ;  /* 0x0000000008087984 */ /* 0x000ea40000000c00 */
[----:B--2---:R-:W-:Y:S01]  /*0c10*/  FFMA R16, R8, R13, R16 ;  /* 0x0000000d08107223 */ /* 0x004fe20000000010 */
[----:B------:R-:W-:Y:S06]  /*0c20*/  @!P4 BRA `(.L_x_8) ;  /* 0x000000000028c947 */ /* 0x000fec0003800000 */
[----:B------:R-:W0:Y:S01]  /*0c30*/  LDC.64 R12, c[0x0][0x388] ;  /* 0x0000e200ff0c7b82 */ /* 0x000e220000000a00 */
[----:B------:R-:W-:-:S04]  /*0c40*/  IADD3 R8, P4, PT, R17, UR12, RZ ;  /* 0x0000000c11087c10 */ /* 0x000fc8000ff9e0ff */
[----:B------:R-:W-:Y:S02]  /*0c50*/  IADD3.X R11, PT, PT, RZ, RZ, RZ, P4, !PT ;  /* 0x000000ffff0b7210 */ /* 0x000fe400027fe4ff */
[----:B------:R-:W-:Y:S02]  /*0c60*/  ISETP.NE.AND P4, PT, R4, 0x2, PT ;  /* 0x000000020400780c */ /* 0x000fe40003f85270 */
[----:B0-----:R-:W-:-:S04]  /*0c70*/  LEA R12, P5, R8, R12, 0x2 ;  /* 0x0000000c080c7211 */ /* 0x001fc800078a10ff */
[----:B------:R-:W-:-:S05]  /*0c80*/  LEA.HI.X R13, R8, R13, R11, 0x2, P5 ;  /* 0x0000000d080d7211 */ /* 0x000fca00028f140b */
[----:B------:R-:W2:Y:S04]  /*0c90*/  LDG.E.CONSTANT R11, desc[UR10][R12.64+0x4] ;  /* 0x0000040a0c0b7981 */ /* 0x000ea8000c1e9900 */
[----:B------:R-:W3:Y:S01]  /*0ca0*/  @P4 LDG.E.CONSTANT R15, desc[UR10][R12.64+0x8] ;  /* 0x0000080a0c0f4981 */ /* 0x000ee2000c1e9900 */
[----:B--2---:R-:W-:-:S04]  /*0cb0*/  FFMA R16, R11, R9, R16 ;  /* 0x000000090b107223 */ /* 0x004fc80000000010 */
[----:B---3--:R-:W-:-:S07]  /*0cc0*/  @P4 FFMA R16, R15, R10, R16 ;  /* 0x0000000a0f104223 */ /* 0x008fce0000000010 */
.L_x_8:
[----:B------:R-:W0:Y:S01]  /*0cd0*/  S2UR UR6, SR_CgaCtaId ;  /* 0x00000000000679c3 */ /* 0x000e220000008800 */
[----:B------:R-:W-:Y:S01]  /*0ce0*/  UMOV UR5, 0x400 ;  /* 0x0000040000057882 */ /* 0x000fe20000000000 */
[----:B------:R-:W-:Y:S01]  /*0cf0*/  FMUL R9, R16, R3 ;  /* 0x0000000310097220 */ /* 0x000fe20000400000 */
[----:B------:R-:W-:Y:S02]  /*0d00*/  IMAD.MOV.U32 R10, RZ, RZ, 0x3bbb989d ;  /* 0x3bbb989dff0a7424 */ /* 0x000fe400078e00ff */
[----:B------:R-:W-:Y:S01]  /*0d10*/  IMAD.MOV.U32 R11, RZ, RZ, 0x437c0000 ;  /* 0x437c0000ff0b7424 */ /* 0x000fe200078e00ff */
[----:B0-----:R-:W-:-:S09]  /*0d20*/  ULEA UR5, UR6, UR5, 0x18 ;  /* 0x0000000506057291 */ /* 0x001fd2000f8ec0ff */
[----:B------:R-:W0:Y:S02]  /*0d30*/  LDS.64 R12, [UR5+0x1000] ;  /* 0x00100005ff0c7984 */ /* 0x000e240008000a00 */
[----:B0-----:R-:W-:Y:S02]  /*0d40*/  FMNMX R8, R9, R12, !PT ;  /* 0x0000000c09087209 */ /* 0x001fe40007800000 */
[----:B------:R-:W-:-:S03]  /*0d50*/  FSETP.NEU.AND P4, PT, R12, -3.40282346638528859812e+38, PT ;  /* 0xff7fffff0c00780b */ /* 0x000fc60003f8d000 */
[----:B------:R-:W-:-:S04]  /*0d60*/  FADD R9, R9, -R8 ;  /* 0x8000000809097221 */ /* 0x000fc80000000000 */
[----:B------:R-:W-:-:S04]  /*0d70*/  FFMA.SAT R10, R9, R10, 0.5 ;  /* 0x3f000000090a7423 */ /* 0x000fc8000000200a */
[----:B------:R-:W-:-:S04]  /*0d80*/  FFMA.RM R10, R10, R11, 12582913 ;  /* 0x4b4000010a0a7423 */ /* 0x000fc8000000400b */
[C---:B------:R-:W-:Y:S01]  /*0d90*/  FADD R14, R10.reuse, -12583039 ;  /* 0xcb40007f0a0e7421 */ /* 0x040fe20000000000 */
[----:B------:R-:W-:Y:S01]  /*0da0*/  SHF.L.U32 R11, R10, 0x17, RZ ;  /* 0x000000170a0b7819 */ /* 0x000fe200000006ff */
[----:B------:R-:W-:Y:S02]  /*0db0*/  IMAD.MOV.U32 R10, RZ, RZ, RZ ;  /* 0x000000ffff0a7224 */ /* 0x000fe400078e00ff */
[----:B------:R-:W-:-:S04]  /*0dc0*/  FFMA R14, R9, 1.4426950216293334961, -R14 ;  /* 0x3fb8aa3b090e7823 */ /* 0x000fc8000000080e */
[----:B------:R-:W-:-:S06]  /*0dd0*/  FFMA R14, R9, 1.925963033500011079e-08, R14 ;  /* 0x32a57060090e7823 */ /* 0x000fcc000000000e */
[----:B------:R-:W0:Y:S02]  /*0de0*/  MUFU.EX2 R14, R14 ;  /* 0x0000000e000e7308 */ /* 0x000e240000000800 */
[----:B0-----:R-:W-:Y:S01]  /*0df0*/  FMUL R11, R11, R14 ;  /* 0x0000000e0b0b7220 */ /* 0x001fe20000400000 */
[----:B------:R-:W-:Y:S06]  /*0e00*/  @!P4 BRA `(.L_x_11) ;  /* 0x00000000002cc947 */ /* 0x000fec0003800000 */
[----:B------:R-:W-:Y:S02]  /*0e10*/  HFMA2 R10, -RZ, RZ, 3.7421875, 0 ;  /* 0x437c0000ff0a7431 */ /* 0x000fe400000001ff */
[----:B------:R-:W-:Y:S02]  /*0e20*/  IMAD.MOV.U32 R9, RZ, RZ, 0x3bbb989d ;  /* 0x3bbb989dff097424 */ /* 0x000fe400078e00ff */
[----:B------:R-:W-:-:S04]  /*0e30*/  FADD R12, R12, -R8 ;  /* 0x800000080c0c7221 */ /* 0x000fc80000000000 */
[----:B------:R-:W-:-:S04]  /*0e40*/  FFMA.SAT R9, R12, R9, 0.5 ;  /* 0x3f0000000c097423 */ /* 0x000fc80000002009 */
[----:B------:R-:W-:-:S04]  /*0e50*/  FFMA.RM R9, R9, R10, 12582913 ;  /* 0x4b40000109097423 */ /* 0x000fc8000000400a */
[C---:B------:R-:W-:Y:S01]  /*0e60*/  FADD R15, R9.reuse, -12583039 ;  /* 0xcb40007f090f7421 */ /* 0x040fe20000000000 */
[----:B------:R-:W-:-:S03]  /*0e70*/  IMAD.SHL.U32 R9, R9, 0x800000, RZ ;  /* 0x0080000009097824 */ /* 0x000fc600078e00ff */
[----:B------:R-:W-:-:S04]  /*0e80*/  FFMA R15, R12, 1.4426950216293334961, -R15 ;  /* 0x3fb8aa3b0c0f7823 */ /* 0x000fc8000000080f */
[----:B------:R-:W-:-:S04]  /*0e90*/  FFMA R15, R12, 1.925963033500011079e-08, R15 ;  /* 0x32a570600c0f7823 */ /* 0x000fc8000000000f */
[----:B------:R-:W0:Y:S02]  /*0ea0*/  MUFU.EX2 R10, R15 ;  /* 0x0000000f000a7308 */ /* 0x000e240000000800 */
[----:B0-----:R-:W-:-:S07]  /*0eb0*/  FMUL R10, R9, R10 ;  /* 0x0000000a090a7220 */ /* 0x001fce0000400000 */
.L_x_11:
[----:B------:R-:W-:-:S05]  /*0ec0*/  FFMA R9, R10, R13, R11 ;  /* 0x0000000d0a097223 */ /* 0x000fca000000000b */
[----:B------:R0:W-:Y:S02]  /*0ed0*/  STS.128 [UR5+0x1000], R8 ;  /* 0x00100008ff007988 */ /* 0x0001e40008000c05 */
.L_x_5:
[----:B------:R-:W-:Y:S05]  /*0ee0*/  BSYNC.RECONVERGENT B0 ;  /* 0x0000000000007941 */ /* 0x000fea0003800200 */
.L_x_4:
[----:B0-----:R-:W0:Y:S08]  /*0ef0*/  LDC R11, c[0x0][0x3a4] ;  /* 0x0000e900ff0b7b82 */ /* 0x001e300000000800 */
[----:B------:R-:W1:Y:S01]  /*0f00*/  LDC.64 R8, c[0x0][0x390] ;  /* 0x0000e400ff087b82 */ /* 0x000e620000000a00 */
[----:B0-----:R-:W-:-:S04]  /*0f10*/  IMAD R11, R11, UR4, R2 ;  /* 0x000000040b0b7c24 */ /* 0x001fc8000f8e0202 */
[----:B-1----:R-:W-:-:S06]  /*0f20*/  IMAD.WIDE R8, R11, 0x4, R8 ;  /* 0x000000040b087825 */ /* 0x002fcc00078e0208 */
[----:B------:R-:W2:Y:S01]  /*0f30*/  LDG.E.CONSTANT R8, desc[UR10][R8.64] ;  /* 0x0000000a08087981 */ /* 0x000ea2000c1e9900 */
[----:B------:R-:W0:Y:S01]  /*0f40*/  S2UR UR6, SR_CgaCtaId ;  /* 0x00000000000679c3 */ /* 0x000e220000008800 */
[----:B------:R-:W-:Y:S01]  /*0f50*/  UMOV UR5, 0x400 ;  /* 0x0000040000057882 */ /* 0x000fe20000000000 */
[----:B------:R-:W-:Y:S02]  /*0f60*/  UIADD3 UR4, UPT, UPT, UR4, 0x1, URZ ;  /* 0x0000000104047890 */ /* 0x000fe4000fffe0ff */
[----:B0-----:R-:W-:-:S04]  /*0f70*/  ULEA UR5, UR6, UR5, 0x18 ;  /* 0x0000000506057291 */ /* 0x001fc8000f8ec0ff */
[----:B------:R-:W-:Y:S06]  /*0f80*/  BAR.SYNC.DEFER_BLOCKING 0x0 ;  /* 0x0000000000007b1d */ /* 0x000fec0000010000 */
[----:B------:R-:W0:Y:S01]  /*0f90*/  LDCU UR6, c[0x0][0x3a0] ;  /* 0x00007400ff0677ac */ /* 0x000e220008000800 */
[----:B------:R-:W2:Y:S01]  /*0fa0*/  LDS.64 R10, [UR5+0x1008] ;  /* 0x00100805ff0a7984 */ /* 0x000ea20008000a00 */
[----:B0-----:R-:W-:Y:S01]  /*0fb0*/  UISETP.NE.AND UP0, UPT, UR4, UR6, UPT ;  /* 0x000000060400728c */ /* 0x001fe2000bf05270 */
[----:B------:R-:W-:Y:S01]  /*0fc0*/  BAR.SYNC.DEFER_BLOCKING 0x0 ;  /* 0x0000000000007b1d */ /* 0x000fe20000010000 */
[----:B--2---:R-:W-:-:S04]  /*0fd0*/  FMUL R11, R8, R11 ;  /* 0x0000000b080b7220 */ /* 0x004fc80000400000 */
[----:B------:R-:W-:-:S03]  /*0fe0*/  FFMA R0, R10, R0, R11 ;  /* 0x000000000a007223 */ /* 0x000fc6000000000b */
[----:B------:R-:W-:Y:S05]  /*0ff0*/  BRA.U UP0, `(.L_x_12) ;  /* 0xfffffff100f47547 */ /* 0x000fea000b83ffff */
[----:B------:R-:W0:Y:S01]  /*1000*/  LDS R3, [UR5+0x1004] ;  /* 0x00100405ff037984 */ /* 0x000e220008000800 */
[----:B------:R-:W-:Y:S01]  /*1010*/  BSSY.RECONVERGENT B0, `(.L_x_13) ;  /* 0x000000c000007945 */ /* 0x000fe20003800200 */
[----:B0-----:R-:W0:Y:S08]  /*1020*/  MUFU.RCP R2, R3 ;  /* 0x0000000300027308 */ /* 0x001e300000001000 */
[----:B------:R-:W1:Y:S01]  /*1030*/  FCHK P0, R0, R3 ;  /* 0x0000000300007302 */ /* 0x000e620000000000 */
[----:B0-----:R-:W-:-:S04]  /*1040*/  FFMA R5, -R3, R2, 1 ;  /* 0x3f80000003057423 */ /* 0x001fc80000000102 */
[----:B------:R-:W-:-:S04]  /*1050*/  FFMA R5, R2, R5, R2 ;  /* 0x0000000502057223 */ /* 0x000fc80000000002 */
[----:B------:R-:W-:-:S04]  /*1060*/  FFMA R2, R0, R5, RZ ;  /* 0x0000000500027223 */ /* 0x000fc800000000ff */
[----:B------:R-:W-:-:S04]  /*1070*/  FFMA R4, -R3, R2, R0 ;  /* 0x0000000203047223 */ /* 0x000fc80000000100 */
[----:B------:R-:W-:Y:S01]  /*1080*/  FFMA R5, R5, R4, R2 ;  /* 0x0000000405057223 */ /* 0x000fe20000000002 */
[----:B-1----:R-:W-:Y:S06]  /*1090*/  @!P0 BRA `(.L_x_14) ;  /* 0x00000000000c8947 */ /* 0x002fec0003800000 */
[----:B------:R-:W-:-:S07]  /*10a0*/  MOV R2, 0x10c0 ;  /* 0x000010c000027802 */ /* 0x000fce0000000f00 */
[----:B------:R-:W-:Y:S05]  /*10b0*/  CALL.REL.NOINC `($__internal_2_$__cuda_sm3x_div_rn_noftz_f32_slowpath) ;  /* 0x0000000400407944 */ /* 0x000fea0003c00000 */
[----:B------:R-:W-:-:S07]  /*10c0*/  IMAD.MOV.U32 R5, RZ, RZ, R0 ;  /* 0x000000ffff057224 */ /* 0x000fce00078e0000 */
.L_x_14:
[----:B------:R-:W-:Y:S05]  /*10d0*/  BSYNC.RECONVERGENT B0 ;  /* 0x0000000000007941 */ /* 0x000fea0003800200 */
.L_x_13:
[----:B------:R-:W0:Y:S02]  /*10e0*/  LDC.64 R2, c[0x0][0x398] ;  /* 0x0000e600ff027b82 */ /* 0x000e240000000a00 */
[----:B0-----:R-:W-:-:S05]  /*10f0*/  IMAD.WIDE.U32 R2, R7, 0x4, R2 ;  /* 0x0000000407027825 */ /* 0x001fca00078e0002 */
[----:B------:R-:W-:Y:S01]  /*1100*/  STG.E desc[UR10][R2.64], R5 ;  /* 0x0000000502007986 */ /* 0x000fe2000c10190a */
[----:B------:R-:W-:Y:S05]  /*1110*/  EXIT ;  /* 0x000000000000794d */ /* 0x000fea0003800000 */
        .weak           $__internal_0_$__cuda_sm20_rcp_rn_f32_slowpath
        .type           $__internal_0_$__cuda_sm20_rcp_rn_f32_slowpath,@function
        .size           $__internal_0_$__cuda_sm20_rcp_rn_f32_slowpath,($__internal_1_$__cuda_sm20_sqrt_rn_f32_slowpath - $__internal_0_$__cuda_sm20_rcp_rn_f32_slowpath)
$__internal_0_$__cuda_sm20_rcp_rn_f32_slowpath:
[----:B------:R-:W-:-:S04]  /*1120*/  SHF.L.U32 R3, R0, 0x1, RZ ;  /* 0x0000000100037819 */ /* 0x000fc800000006ff */
[----:B------:R-:W-:-:S04]  /*1130*/  SHF.R.U32.HI R11, RZ, 0x18, R3 ;  /* 0x00000018ff0b7819 */ /* 0x000fc80000011603 */
[----:B------:R-:W-:-:S13]  /*1140*/  ISETP.NE.U32.AND P0, PT, R11, RZ, PT ;  /* 0x000000ff0b00720c */ /* 0x000fda0003f05070 */
[----:B------:R-:W-:Y:S05]  /*1150*/  @P0 BRA `(.L_x_15) ;  /* 0x00000000002c0947 */ /* 0x000fea0003800000 */
[----:B------:R-:W-:-:S05]  /*1160*/  IMAD.SHL.U32 R3, R0, 0x2, RZ ;  /* 0x0000000200037824 */ /* 0x000fca00078e00ff */
[----:B------:R-:W-:-:S13]  /*1170*/  ISETP.NE.AND P0, PT, R3, RZ, PT ;  /* 0x000000ff0300720c */ /* 0x000fda0003f05270 */
[----:B------:R2:W3:Y:S01]  /*1180*/  @!P0 MUFU.RCP R3, R0 ;  /* 0x0000000000038308 */ /* 0x0004e20000001000 */
[----:B------:R-:W-:Y:S05]  /*1190*/  @!P0 BRA `(.L_x_16) ;  /* 0x0000000000a48947 */ /* 0x000fea0003800000 */
[----:B------:R-:W-:-:S04]  /*11a0*/  FFMA R5, R0, 1.84467440737095516160e+19, RZ ;  /* 0x5f80000000057823 */ /* 0x000fc800000000ff */
[----:B--2---:R-:W3:Y:S02]  /*11b0*/  MUFU.RCP R0, R5 ;  /* 0x0000000500007308 */ /* 0x004ee40000001000 */
[----:B---3--:R-:W-:-:S04]  /*11c0*/  FFMA R3, R5, R0, -1 ;  /* 0xbf80000005037423 */ /* 0x008fc80000000000 */
[----:B------:R-:W-:-:S04]  /*11d0*/  FADD.FTZ R3, -R3, -RZ ;  /* 0x800000ff03037221 */ /* 0x000fc80000010100 */
[----:B------:R-:W-:-:S04]  /*11e0*/  FFMA R0, R0, R3, R0 ;  /* 0x0000000300007223 */ /* 0x000fc80000000000 */
[----:B------:R-:W-:Y:S01]  /*11f0*/  FFMA R3, R0, 1.84467440737095516160e+19, RZ ;  /* 0x5f80000000037823 */ /* 0x000fe200000000ff */
[----:B------:R-:W-:Y:S06]  /*1200*/  BRA `(.L_x_16) ;  /* 0x0000000000887947 */ /* 0x000fec0003800000 */
.L_x_15:
[----:B------:R-:W-:-:S05]  /*1210*/  VIADD R13, R11, 0xffffff03 ;  /* 0xffffff030b0d7836 */ /* 0x000fca0000000000 */
[----:B------:R-:W-:-:S13]  /*1220*/  ISETP.GT.U32.AND P0, PT, R13, 0x1, PT ;  /* 0x000000010d00780c */ /* 0x000fda0003f04070 */
[----:B------:R-:W-:Y:S05]  /*1230*/  @P0 BRA `(.L_x_17) ;  /* 0x0000000000780947 */ /* 0x000fea0003800000 */
[----:B------:R-:W-:Y:S02]  /*1240*/  LOP3.LUT R3, R0, 0x7fffff, RZ, 0xc0, !PT ;  /* 0x007fffff00037812 */ /* 0x000fe400078ec0ff */
[----:B------:R-:W-:Y:S02]  /*1250*/  MOV R10, 0x3 ;  /* 0x00000003000a7802 */ /* 0x000fe40000000f00 */
[----:B------:R-:W-:Y:S02]  /*1260*/  LOP3.LUT R3, R3, 0x3f800000, RZ, 0xfc, !PT ;  /* 0x3f80000003037812 */ /* 0x000fe400078efcff */
[----:B------:R-:W-:Y:S02]  /*1270*/  SHF.L.U32 R10, R10, R13, RZ ;  /* 0x0000000d0a0a7219 */ /* 0x000fe400000006ff */
[----:B------:R-:W0:Y:S02]  /*1280*/  MUFU.RCP R6, R3 ;  /* 0x0000000300067308 */ /* 0x000e240000001000 */
[----:B0-----:R-:W-:-:S04]  /*1290*/  FFMA R5, R3, R6, -1 ;  /* 0xbf80000003057423 */ /* 0x001fc80000000006 */
[----:B------:R-:W-:-:S04]  /*12a0*/  FADD.FTZ R5, -R5, -RZ ;  /* 0x800000ff05057221 */ /* 0x000fc80000010100 */
[CCC-:B------:R-:W-:Y:S01]  /*12b0*/  FFMA.RM R8, R6.reuse, R5.reuse, R6.reuse ;  /* 0x0000000506087223 */ /* 0x1c0fe20000004006 */
[----:B------:R-:W-:-:S04]  /*12c0*/  FFMA.RP R9, R6, R5, R6 ;  /* 0x0000000506097223 */ /* 0x000fc80000008006 */
[C---:B------:R-:W-:Y:S02]  /*12d0*/  LOP3.LUT R5, R8.reuse, 0x7fffff, RZ, 0xc0, !PT ;  /* 0x007fffff08057812 */ /* 0x040fe400078ec0ff */
[----:B------:R-:W-:Y:S02]  /*12e0*/  FSETP.NEU.FTZ.AND P0, PT, R8, R9, PT ;  /* 0x000000090800720b */ /* 0x000fe40003f1d000 */
[----:B------:R-:W-:Y:S02]  /*12f0*/  LOP3.LUT R5, R5, 0x800000, RZ, 0xfc, !PT ;  /* 0x0080000005057812 */ /* 0x000fe400078efcff */
[----:B------:R-:W-:Y:S02]  /*1300*/  SEL R6, RZ, 0xffffffff, !P0 ;  /* 0xffffffffff067807 */ /* 0x000fe40004000000 */
[----:B------:R-:W-:-:S03]  /*1310*/  LOP3.LUT R10, R10, R5, RZ, 0xc0, !PT ;  /* 0x000000050a0a7212 */ /* 0x000fc600078ec0ff */
[----:B------:R-:W-:Y:S01]  /*1320*/  IMAD.MOV R6, RZ, RZ, -R6 ;  /* 0x000000ffff067224 */ /* 0x000fe200078e0a06 */
[----:B------:R-:W-:-:S04]  /*1330*/  SHF.R.U32.HI R10, RZ, R13, R10 ;  /* 0x0000000dff0a7219 */ /* 0x000fc8000001160a */
[----:B------:R-:W-:Y:S02]  /*1340*/  LOP3.LUT P1, RZ, R6, R13, R5, 0xf8, !PT ;  /* 0x0000000d06ff7212 */ /* 0x000fe4000782f805 */
[C---:B------:R-:W-:Y:S02]  /*1350*/  LOP3.LUT P0, RZ, R10.reuse, 0x1, RZ, 0xc0, !PT ;  /* 0x000000010aff7812 */ /* 0x040fe4000780c0ff */
[----:B------:R-:W-:Y:S02]  /*1360*/  LOP3.LUT P2, RZ, R10, 0x2, RZ, 0xc0, !PT ;  /* 0x000000020aff7812 */ /* 0x000fe4000784c0ff */
[----:B------:R-:W-:Y:S02]  /*1370*/  IADD3 R6, PT, PT, R11, -0xfc, RZ ;  /* 0xffffff040b067810 */ /* 0x000fe40007ffe0ff */
[----:B------:R-:W-:Y:S02]  /*1380*/  PLOP3.LUT P0, PT, P0, P1, P2, 0xe0, 0x0 ;  /* 0x000000000000781c */ /* 0x000fe40000703c20 */
[----:B------:R-:W-:-:S02]  /*1390*/  LOP3.LUT P1, RZ, R0, 0x7fffff, RZ, 0xc0, !PT ;  /* 0x007fffff00ff7812 */ /* 0x000fc4000782c0ff */
[----:B------:R-:W-:-:S05]  /*13a0*/  SEL R3, RZ, 0x1, !P0 ;  /* 0x00000001ff037807 */ /* 0x000fca0004000000 */
[----:B------:R-:W-:-:S05]  /*13b0*/  IMAD.MOV R3, RZ, RZ, -R3 ;  /* 0x000000ffff037224 */ /* 0x000fca00078e0a03 */
[----:B------:R-:W-:Y:S02]  /*13c0*/  ISETP.GE.AND P0, PT, R3, RZ, PT ;  /* 0x000000ff0300720c */ /* 0x000fe40003f06270 */
[----:B------:R-:W-:-:S11]  /*13d0*/  SHF.R.U32.HI R3, RZ, R6, R5 ;  /* 0x00000006ff037219 */ /* 0x000fd60000011605 */
[----:B------:R-:W-:-:S05]  /*13e0*/  @!P0 VIADD R3, R3, 0x1 ;  /* 0x0000000103038836 */ /* 0x000fca0000000000 */
[----:B------:R-:W-:-:S04]  /*13f0*/  @!P1 SHF.L.U32 R3, R3, 0x1, RZ ;  /* 0x0000000103039819 */ /* 0x000fc800000006ff */
[----:B------:R-:W-:Y:S01]  /*1400*/  LOP3.LUT R3, R3, 0x80000000, R0, 0xf8, !PT ;  /* 0x8000000003037812 */ /* 0x000fe200078ef800 */
[----:B------:R-:W-:Y:S06]  /*1410*/  BRA `(.L_x_16) ;  /* 0x0000000000047947 */ /* 0x000fec0003800000 */
.L_x_17:
[----:B------:R0:W1:Y:S02]  /*1420*/  MUFU.RCP R3, R0 ;  /* 0x0000000000037308 */ /* 0x0000640000001000 */
.L_x_16:
[----:B------:R-:W-:-:S04]  /*1430*/  IMAD.MOV.U32 R5, RZ, RZ, 0x0 ;  /* 0x00000000ff057424 */ /* 0x000fc800078e00ff */
[----:B0123--:R-:W-:Y:S05]  /*1440*/  RET.REL.NODEC R4 `(_Z22fused_attention_kernelPKfS0_S0_Pfii) ;  /* 0xffffffe804ec7950 */ /* 0x00ffea0003c3ffff */
        .weak           $__internal_1_$__cuda_sm20_sqrt_rn_f32_slowpath
        .type           $__internal_1_$__cuda_sm20_sqrt_rn_f32_slowpath,@function
        .size           $__internal_1_$__cuda_sm20_sqrt_rn_f32_slowpath,($__internal_2_$__cuda_sm3x_div_rn_noftz_f32_slowpath - $__internal_1_$__cuda_sm20_sqrt_rn_f32_slowpath)
$__internal_1_$__cuda_sm20_sqrt_rn_f32_slowpath:
[----:B------:R-:W-:-:S13]  /*1450*/  LOP3.LUT P0, RZ, R0, 0x7fffffff, RZ, 0xc0, !PT ;  /* 0x7fffffff00ff7812 */ /* 0x000fda000780c0ff */
[----:B------:R-:W-:Y:S01]  /*1460*/  @!P0 MOV R3, R0 ;  /* 0x0000000000038202 */ /* 0x000fe20000000f00 */
[----:B------:R-:W-:Y:S06]  /*1470*/  @!P0 BRA `(.L_x_18) ;  /* 0x0000000000448947 */ /* 0x000fec0003800000 */
[----:B------:R-:W-:-:S13]  /*1480*/  FSETP.GEU.FTZ.AND P0, PT, R0, RZ, PT ;  /* 0x000000ff0000720b */ /* 0x000fda0003f1e000 */
[----:B------:R-:W-:Y:S01]  /*1490*/  @!P0 IMAD.MOV.U32 R3, RZ, RZ, 0x7fffffff ;  /* 0x7fffffffff038424 */ /* 0x000fe200078e00ff */
[----:B------:R-:W-:Y:S06]  /*14a0*/  @!P0 BRA `(.L_x_18) ;  /* 0x0000000000388947 */ /* 0x000fec0003800000 */
[----:B------:R-:W-:-:S13]  /*14b0*/  FSETP.GTU.FTZ.AND P0, PT, |R0|, +INF , PT ;  /* 0x7f8000000000780b */ /* 0x000fda0003f1c200 */
[----:B------:R-:W-:Y:S01]  /*14c0*/  @P0 FADD.FTZ R3, R0, 1 ;  /* 0x3f80000000030421 */ /* 0x000fe20000010000 */
[----:B------:R-:W-:Y:S06]  /*14d0*/  @P0 BRA `(.L_x_18) ;  /* 0x00000000002c0947 */ /* 0x000fec0003800000 */
[----:B------:R-:W-:-:S13]  /*14e0*/  FSETP.NEU.FTZ.AND P0, PT, |R0|, +INF , PT ;  /* 0x7f8000000000780b */ /* 0x000fda0003f1d200 */
[----:B------:R-:W-:Y:S01]  /*14f0*/  @!P0 MOV R3, R0 ;  /* 0x0000000000038202 */ /* 0x000fe20000000f00 */
[----:B------:R-:W-:Y:S06]  /*1500*/  @!P0 BRA `(.L_x_18) ;  /* 0x0000000000208947 */ /* 0x000fec0003800000 */
[----:B------:R-:W-:-:S04]  /*1510*/  FFMA R0, R0, 1.84467440737095516160e+19, RZ ;  /* 0x5f80000000007823 */ /* 0x000fc800000000ff */
[----:B------:R-:W0:Y:S02]  /*1520*/  MUFU.RSQ R3, R0 ;  /* 0x0000000000037308 */ /* 0x000e240000001400 */
[----:B0-----:R-:W-:Y:S01]  /*1530*/  FMUL.FTZ R5, R0, R3 ;  /* 0x0000000300057220 */ /* 0x001fe20000410000 */
[----:B------:R-:W-:-:S03]  /*1540*/  FMUL.FTZ R3, R3, 0.5 ;  /* 0x3f00000003037820 */ /* 0x000fc60000410000 */
[----:B------:R-:W-:-:S04]  /*1550*/  FADD.FTZ R4, -R5, -RZ ;  /* 0x800000ff05047221 */ /* 0x000fc80000010100 */
[----:B------:R-:W-:-:S04]  /*1560*/  FFMA R4, R5, R4, R0 ;  /* 0x0000000405047223 */ /* 0x000fc80000000000 */
[----:B------:R-:W-:-:S04]  /*1570*/  FFMA R3, R4, R3, R5 ;  /* 0x0000000304037223 */ /* 0x000fc80000000005 */
[----:B------:R-:W-:-:S07]  /*1580*/  FMUL.FTZ R3, R3, 2.3283064365386962891e-10 ;  /* 0x2f80000003037820 */ /* 0x000fce0000410000 */
.L_x_18:
[----:B------:R-:W-:Y:S02]  /*1590*/  HFMA2 R5, -RZ, RZ, 0, 0 ;  /* 0x00000000ff057431 */ /* 0x000fe400000001ff */
[----:B------:R-:W-:-:S04]  /*15a0*/  IMAD.MOV.U32 R4, RZ, RZ, R6 ;  /* 0x000000ffff047224 */ /* 0x000fc800078e0006 */
[----:B------:R-:W-:Y:S05]  /*15b0*/  RET.REL.NODEC R4 `(_Z22fused_attention_kernelPKfS0_S0_Pfii) ;  /* 0xffffffe804907950 */ /* 0x000fea0003c3ffff */
        .weak           $__internal_2_$__cuda_sm3x_div_rn_noftz_f32_slowpath
        .type           $__internal_2_$__cuda_sm3x_div_rn_noftz_f32_slowpath,@function
        .size           $__internal_2_$__cuda_sm3x_div_rn_noftz_f32_slowpath,(.L_x_95 - $__internal_2_$__cuda_sm3x_div_rn_noftz_f32_slowpath)
$__internal_2_$__cuda_sm3x_div_rn_noftz_f32_slowpath:
[----:B------:R-:W-:Y:S01]  /*15c0*/  SHF.R.U32.HI R5, RZ, 0x17, R3 ;  /* 0x00000017ff057819 */ /* 0x000fe20000011603 */
[----:B------:R-:W-:Y:S01]  /*15d0*/  BSSY.RECONVERGENT B1, `(.L_x_19) ;  /* 0x0000064000017945 */ /* 0x000fe20003800200 */
[--C-:B------:R-:W-:Y:S02]  /*15e0*/  SHF.R.U32.HI R4, RZ, 0x17, R0.reuse ;  /* 0x00000017ff047819 */ /* 0x100fe40000011600 */
[----:B------:R-:W-:Y:S02]  /*15f0*/  LOP3.LUT R5, R5, 0xff, RZ, 0xc0, !PT ;  /* 0x000000ff05057812 */ /* 0x000fe400078ec0ff */
[----:B------:R-:W-:Y:S01]  /*1600*/  LOP3.LUT R10, R4, 0xff, RZ, 0xc0, !PT ;  /* 0x000000ff040a7812 */ /* 0x000fe200078ec0ff */
[----:B------:R-:W-:Y:S01]  /*1610*/  IMAD.MOV.U32 R4, RZ, RZ, R0 ;  /* 0x000000ffff047224 */ /* 0x000fe200078e0000 */
[----:B------:R-:W-:Y:S01]  /*1620*/  MOV R9, R3 ;  /* 0x0000000300097202 */ /* 0x000fe20000000f00 */
[----:B------:R-:W-:Y:S01]  /*1630*/  VIADD R8, R5, 0xffffffff ;  /* 0xffffffff05087836 */ /* 0x000fe20000000000 */
[----:B------:R-:W-:-:S04]  /*1640*/  IADD3 R11, PT, PT, R10, -0x1, RZ ;  /* 0xffffffff0a0b7810 */ /* 0x000fc80007ffe0ff */
[----:B------:R-:W-:-:S04]  /*1650*/  ISETP.GT.U32.AND P0, PT, R8, 0xfd, PT ;  /* 0x000000fd0800780c */ /* 0x000fc80003f04070 */
[----:B------:R-:W-:-:S13]  /*1660*/  ISETP.GT.U32.OR P0, PT, R11, 0xfd, P0 ;  /* 0x000000fd0b00780c */ /* 0x000fda0000704470 */
[----:B------:R-:W-:Y:S01]  /*1670*/  @!P0 IMAD.MOV.U32 R6, RZ, RZ, RZ ;  /* 0x000000ffff068224 */ /* 0x000fe200078e00ff */
[----:B------:R-:W-:Y:S06]  /*1680*/  @!P0 BRA `(.L_x_20) ;  /* 0x00000000005c8947 */ /* 0x000fec0003800000 */
[----:B------:R-:W-:Y:S02]  /*1690*/  FSETP.GTU.FTZ.AND P0, PT, |R0|, +INF , PT ;  /* 0x7f8000000000780b */ /* 0x000fe40003f1c200 */
[----:B------:R-:W-:-:S04]  /*16a0*/  FSETP.GTU.FTZ.AND P1, PT, |R3|, +INF , PT ;  /* 0x7f8000000300780b */ /* 0x000fc80003f3c200 */
[----:B------:R-:W-:-:S13]  /*16b0*/  PLOP3.LUT P0, PT, P0, P1, PT, 0xf8, 0x8f ;  /* 0x00000000008f781c */ /* 0x000fda0000703f70 */
[----:B------:R-:W-:Y:S05]  /*16c0*/  @P0 BRA `(.L_x_21) ;  /* 0x00000004004c0947 */ /* 0x000fea0003800000 */
[----:B------:R-:W-:-:S13]  /*16d0*/  LOP3.LUT P0, RZ, R9, 0x7fffffff, R4, 0xc8, !PT ;  /* 0x7fffffff09ff7812 */ /* 0x000fda000780c804 */
[----:B------:R-:W-:Y:S05]  /*16e0*/  @!P0 BRA `(.L_x_22) ;  /* 0x00000004003c8947 */ /* 0x000fea0003800000 */
[C---:B------:R-:W-:Y:S02]  /*16f0*/  FSETP.NEU.FTZ.AND P1, PT, |R0|.reuse, +INF , PT ;  /* 0x7f8000000000780b */ /* 0x040fe40003f3d200 */
[----:B------:R-:W-:Y:S02]  /*1700*/  FSETP.NEU.FTZ.AND P0, PT, |R3|, +INF , PT ;  /* 0x7f8000000300780b */ /* 0x000fe40003f1d200 */
[----:B------:R-:W-:-:S11]  /*1710*/  FSETP.NEU.FTZ.AND P2, PT, |R0|, +INF , PT ;  /* 0x7f8000000000780b */ /* 0x000fd60003f5d200 */
[----:B------:R-:W-:Y:S05]  /*1720*/  @!P0 BRA !P1, `(.L_x_22) ;  /* 0x00000004002c8947 */ /* 0x000fea0004800000 */
[----:B------:R-:W-:-:S04]  /*1730*/  LOP3.LUT P1, RZ, R4, 0x7fffffff, RZ, 0xc0, !PT ;  /* 0x7fffffff04ff7812 */ /* 0x000fc8000782c0ff */
[----:B------:R-:W-:-:S13]  /*1740*/  PLOP3.LUT P0, PT, P0, P1, PT, 0x2f, 0xf2 ;  /* 0x0000000000f2781c */ /* 0x000fda0000702577 */
[----:B------:R-:W-:Y:S05]  /*1750*/  @P0 BRA `(.L_x_23) ;  /* 0x0000000400180947 */ /* 0x000fea0003800000 */
[----:B------:R-:W-:-:S04]  /*1760*/  LOP3.LUT P0, RZ, R9, 0x7fffffff, RZ, 0xc0, !PT ;  /* 0x7fffffff09ff7812 */ /* 0x000fc8000780c0ff */
[----:B------:R-:W-:-:S13]  /*1770*/  PLOP3.LUT P0, PT, P2, P0, PT, 0x2f, 0xf2 ;  /* 0x0000000000f2781c */ /* 0x000fda0001700577 */
[----:B------:R-:W-:Y:S05]  /*1780*/  @P0 BRA `(.L_x_24) ;  /* 0x0000000400000947 */ /* 0x000fea0003800000 */
[----:B------:R-:W-:Y:S02]  /*1790*/  ISETP.GE.AND P0, PT, R11, RZ, PT ;  /* 0x000000ff0b00720c */ /* 0x000fe40003f06270 */
[----:B------:R-:W-:-:S11]  /*17a0*/  ISETP.GE.AND P1, PT, R8, RZ, PT ;  /* 0x000000ff0800720c */ /* 0x000fd60003f26270 */
[----:B------:R-:W-:Y:S01]  /*17b0*/  @P0 MOV R6, RZ ;  /* 0x000000ff00060202 */ /* 0x000fe20000000f00 */
[----:B------:R-:W-:Y:S02]  /*17c0*/  @!P0 IMAD.MOV.U32 R6, RZ, RZ, -0x40 ;  /* 0xffffffc0ff068424 */ /* 0x000fe400078e00ff */
[----:B------:R-:W-:Y:S01]  /*17d0*/  @!P0 FFMA R4, R0, 1.84467440737095516160e+19, RZ ;  /* 0x5f80000000048823 */ /* 0x000fe200000000ff */
[----:B------:R-:W-:Y:S02]  /*17e0*/  @!P1 FFMA R9, R3, 1.84467440737095516160e+19, RZ ;  /* 0x5f80000003099823 */ /* 0x000fe400000000ff */
[----:B------:R-:W-:-:S07]  /*17f0*/  @!P1 IADD3 R6, PT, PT, R6, 0x40, RZ ;  /* 0x0000004006069810 */ /* 0x000fce0007ffe0ff */
.L_x_20:
[----:B------:R-:W-:Y:S01]  /*1800*/  LEA R0, R5, 0xc0800000, 0x17 ;  /* 0xc080000005007811 */ /* 0x000fe200078eb8ff */
[----:B------:R-:W-:Y:S01]  /*1810*/  BSSY.RECONVERGENT B2, `(.L_x_25) ;  /* 0x0000036000027945 */ /* 0x000fe20003800200 */
[----:B------:R-:W-:-:S03]  /*1820*/  IADD3 R3, PT, PT, R10, -0x7f, RZ ;  /* 0xffffff810a037810 */ /* 0x000fc60007ffe0ff */
[----:B------:R-:W-:Y:S01]  /*1830*/  IMAD.IADD R9, R9, 0x1, -R0 ;  /* 0x0000000109097824 */ /* 0x000fe200078e0a00 */
[C---:B------:R-:W-:Y:S01]  /*1840*/  IADD3 R5, PT, PT, R3.reuse, 0x7f, -R5 ;  /* 0x0000007f03057810 */ /* 0x040fe20007ffe805 */
[----:B------:R-:W-:Y:S02]  /*1850*/  IMAD R0, R3, -0x800000, R4 ;  /* 0xff80000003007824 */ /* 0x000fe400078e0204 */
[----:B------:R-:W0:Y:S01]  /*1860*/  MUFU.RCP R8, R9 ;  /* 0x0000000900087308 */ /* 0x000e220000001000 */
[----:B------:R-:W-:Y:S01]  /*1870*/  FADD.FTZ R11, -R9, -RZ ;  /* 0x800000ff090b7221 */ /* 0x000fe20000010100 */
[----:B------:R-:W-:-:S03]  /*1880*/  IMAD.IADD R5, R5, 0x1, R6 ;  /* 0x0000000105057824 */ /* 0x000fc600078e0206 */
[----:B0-----:R-:W-:-:S04]  /*1890*/  FFMA R13, R8, R11, 1 ;  /* 0x3f800000080d7423 */ /* 0x001fc8000000000b */
[----:B------:R-:W-:-:S04]  /*18a0*/  FFMA R15, R8, R13, R8 ;  /* 0x0000000d080f7223 */ /* 0x000fc80000000008 */
[----:B------:R-:W-:-:S04]  /*18b0*/  FFMA R4, R0, R15, RZ ;  /* 0x0000000f00047223 */ /* 0x000fc800000000ff */
[----:B------:R-:W-:-:S04]  /*18c0*/  FFMA R13, R11, R4, R0 ;  /* 0x000000040b0d7223 */ /* 0x000fc80000000000 */
[----:B------:R-:W-:-:S04]  /*18d0*/  FFMA R4, R15, R13, R4 ;  /* 0x0000000d0f047223 */ /* 0x000fc80000000004 */
[----:B------:R-:W-:-:S04]  /*18e0*/  FFMA R11, R11, R4, R0 ;  /* 0x000000040b0b7223 */ /* 0x000fc80000000000 */
[----:B------:R-:W-:-:S05]  /*18f0*/  FFMA R0, R15, R11, R4 ;  /* 0x0000000b0f007223 */ /* 0x000fca0000000004 */
[----:B------:R-:W-:-:S04]  /*1900*/  SHF.R.U32.HI R3, RZ, 0x17, R0 ;  /* 0x00000017ff037819 */ /* 0x000fc80000011600 */
[----:B------:R-:W-:-:S04]  /*1910*/  LOP3.LUT R3, R3, 0xff, RZ, 0xc0, !PT ;  /* 0x000000ff03037812 */ /* 0x000fc800078ec0ff */
[----:B------:R-:W-:-:S05]  /*1920*/  IADD3 R8, PT, PT, R3, R5, RZ ;  /* 0x0000000503087210 */ /* 0x000fca0007ffe0ff */
[----:B------:R-:W-:-:S05]  /*1930*/  VIADD R3, R8, 0xffffffff ;  /* 0xffffffff08037836 */ /* 0x000fca0000000000 */
[----:B------:R-:W-:-:S13]  /*1940*/  ISETP.GE.U32.AND P0, PT, R3, 0xfe, PT ;  /* 0x000000fe0300780c */ /* 0x000fda0003f06070 */
[----:B------:R-:W-:Y:S05]  /*1950*/  @!P0 BRA `(.L_x_26) ;  /* 0x0000000000808947 */ /* 0x000fea0003800000 */
[----:B------:R-:W-:-:S13]  /*1960*/  ISETP.GT.AND P0, PT, R8, 0xfe, PT ;  /* 0x000000fe0800780c */ /* 0x000fda0003f04270 */
[----:B------:R-:W-:Y:S05]  /*1970*/  @P0 BRA `(.L_x_27) ;  /* 0x00000000006c0947 */ /* 0x000fea0003800000 */
[----:B------:R-:W-:-:S13]  /*1980*/  ISETP.GE.AND P0, PT, R8, 0x1, PT ;  /* 0x000000010800780c */ /* 0x000fda0003f06270 */
[----:B------:R-:W-:Y:S05]  /*1990*/  @P0 BRA `(.L_x_28) ;  /* 0x0000000000740947 */ /* 0x000fea0003800000 */
[----:B------:R-:W-:Y:S02]  /*19a0*/  ISETP.GE.AND P0, PT, R8, -0x18, PT ;  /* 0xffffffe80800780c */ /* 0x000fe40003f06270 */
[----:B------:R-:W-:-:S11]  /*19b0*/  LOP3.LUT R0, R0, 0x80000000, RZ, 0xc0, !PT ;  /* 0x8000000000007812 */ /* 0x000fd600078ec0ff */
[----:B------:R-:W-:Y:S05]  /*19c0*/  @!P0 BRA `(.L_x_28) ;  /* 0x0000000000688947 */ /* 0x000fea0003800000 */
[-CC-:B------:R-:W-:Y:S01]  /*19d0*/  FFMA.RZ R3, R15, R11.reuse, R4.reuse ;  /* 0x0000000b0f037223 */ /* 0x180fe2000000c004 */
[C---:B------:R-:W-:Y:S02]  /*19e0*/  IADD3 R6, PT, PT, R8.reuse, 0x20, RZ ;  /* 0x0000002008067810 */ /* 0x040fe40007ffe0ff */
[C---:B------:R-:W-:Y:S02]  /*19f0*/  ISETP.NE.AND P2, PT, R8.reuse, RZ, PT ;  /* 0x000000ff0800720c */ /* 0x040fe40003f45270 */
[----:B------:R-:W-:Y:S01]  /*1a00*/  LOP3.LUT R5, R3, 0x7fffff, RZ, 0xc0, !PT ;  /* 0x007fffff03057812 */ /* 0x000fe200078ec0ff */
[CCC-:B------:R-:W-:Y:S01]  /*1a10*/  FFMA.RP R3, R15.reuse, R11.reuse, R4.reuse ;  /* 0x0000000b0f037223 */ /* 0x1c0fe20000008004 */
[----:B------:R-:W-:Y:S01]  /*1a20*/  FFMA.RM R4, R15, R11, R4 ;  /* 0x0000000b0f047223 */ /* 0x000fe20000004004 */
[----:B------:R-:W-:Y:S01]  /*1a30*/  ISETP.NE.AND P1, PT, R8, RZ, PT ;  /* 0x000000ff0800720c */ /* 0x000fe20003f25270 */
[----:B------:R-:W-:Y:S01]  /*1a40*/  IMAD.MOV R8, RZ, RZ, -R8 ;  /* 0x000000ffff087224 */ /* 0x000fe200078e0a08 */
[----:B------:R-:W-:-:S02]  /*1a50*/  LOP3.LUT R5, R5, 0x800000, RZ, 0xfc, !PT ;  /* 0x0080000005057812 */ /* 0x000fc400078efcff */
[----:B------:R-:W-:Y:S02]  /*1a60*/  FSETP.NEU.FTZ.AND P0, PT, R3, R4, PT ;  /* 0x000000040300720b */ /* 0x000fe40003f1d000 */
[----:B------:R-:W-:Y:S02]  /*1a70*/  SHF.L.U32 R6, R5, R6, RZ ;  /* 0x0000000605067219 */ /* 0x000fe400000006ff */
[----:B------:R-:W-:Y:S02]  /*1a80*/  SEL R4, R8, RZ, P2 ;  /* 0x000000ff08047207 */ /* 0x000fe40001000000 */
[----:B------:R-:W-:Y:S02]  /*1a90*/  ISETP.NE.AND P1, PT, R6, RZ, P1 ;  /* 0x000000ff0600720c */ /* 0x000fe40000f25270 */
[----:B------:R-:W-:Y:S02]  /*1aa0*/  SHF.R.U32.HI R4, RZ, R4, R5 ;  /* 0x00000004ff047219 */ /* 0x000fe40000011605 */
[----:B------:R-:W-:-:S02]  /*1ab0*/  PLOP3.LUT P0, PT, P0, P1, PT, 0xf8, 0x8f ;  /* 0x00000000008f781c */ /* 0x000fc40000703f70 */
[----:B------:R-:W-:Y:S02]  /*1ac0*/  SHF.R.U32.HI R6, RZ, 0x1, R4 ;  /* 0x00000001ff067819 */ /* 0x000fe40000011604 */
[----:B------:R-:W-:-:S04]  /*1ad0*/  SEL R3, RZ, 0x1, !P0 ;  /* 0x00000001ff037807 */ /* 0x000fc80004000000 */
[----:B------:R-:W-:-:S04]  /*1ae0*/  LOP3.LUT R3, R3, 0x1, R6, 0xf8, !PT ;  /* 0x0000000103037812 */ /* 0x000fc800078ef806 */
[----:B------:R-:W-:-:S04]  /*1af0*/  LOP3.LUT R3, R3, R4, RZ, 0xc0, !PT ;  /* 0x0000000403037212 */ /* 0x000fc800078ec0ff */
[----:B------:R-:W-:-:S04]  /*1b00*/  IADD3 R3, PT, PT, R6, R3, RZ ;  /* 0x0000000306037210 */ /* 0x000fc80007ffe0ff */
[----:B------:R-:W-:Y:S01]  /*1b10*/  LOP3.LUT R0, R3, R0, RZ, 0xfc, !PT ;  /* 0x0000000003007212 */ /* 0x000fe200078efcff */
[----:B------:R-:W-:Y:S06]  /*1b20*/  BRA `(.L_x_28) ;  /* 0x0000000000107947 */ /* 0x000fec0003800000 */
.L_x_27:
[----:B------:R-:W-:-:S04]  /*1b30*/  LOP3.LUT R0, R0, 0x80000000, RZ, 0xc0, !PT ;  /* 0x8000000000007812 */ /* 0x000fc800078ec0ff */
[----:B------:R-:W-:Y:S01]  /*1b40*/  LOP3.LUT R0, R0, 0x7f800000, RZ, 0xfc, !PT ;  /* 0x7f80000000007812 */ /* 0x000fe200078efcff */
[----:B------:R-:W-:Y:S06]  /*1b50*/  BRA `(.L_x_28) ;  /* 0x0000000000047947 */ /* 0x000fec0003800000 */
.L_x_26:
[----:B------:R-:W-:-:S07]  /*1b60*/  IMAD R0, R5, 0x800000, R0 ;  /* 0x0080000005007824 */ /* 0x000fce00078e0200 */
.L_x_28:
[----:B------:R-:W-:Y:S05]  /*1b70*/  BSYNC.RECONVERGENT B2 ;  /* 0x0000000000027941 */ /* 0x000fea0003800200 */
.L_x_25:
[----:B------:R-:W-:Y:S05]  /*1b80*/  BRA `(.L_x_29) ;  /* 0x0000000000207947 */ /* 0x000fea0003800000 */
.L_x_24:
[----:B------:R-:W-:-:S04]  /*1b90*/  LOP3.LUT R0, R9, 0x80000000, R4, 0x48, !PT ;  /* 0x8000000009007812 */ /* 0x000fc800078e4804 */
[----:B------:R-:W-:Y:S01]  /*1ba0*/  LOP3.LUT R0, R0, 0x7f800000, RZ, 0xfc, !PT ;  /* 0x7f80000000007812 */ /* 0x000fe200078efcff */
[----:B------:R-:W-:Y:S06]  /*1bb0*/  BRA `(.L_x_29) ;  /* 0x0000000000147947 */ /* 0x000fec0003800000 */
.L_x_23:
[----:B------:R-:W-:Y:S01]  /*1bc0*/  LOP3.LUT R0, R9, 0x80000000, R4, 0x48, !PT ;  /* 0x8000000009007812 */ /* 0x000fe200078e4804 */
[----:B------:R-:W-:Y:S06]  /*1bd0*/  BRA `(.L_x_29) ;  /* 0x00000000000c7947 */ /* 0x000fec0003800000 */
.L_x_22:
[----:B------:R-:W0:Y:S01]  /*1be0*/  MUFU.RSQ R0, -QNAN ;  /* 0xffc0000000007908 */ /* 0x000e220000001400 */
[----:B------:R-:W-:Y:S05]  /*1bf0*/  BRA `(.L_x_29) ;  /* 0x0000000000047947 */ /* 0x000fea0003800000 */
.L_x_21:
[----:B------:R-:W-:-:S07]  /*1c00*/  FADD.FTZ R0, R0, R3 ;  /* 0x0000000300007221 */ /* 0x000fce0000010000 */
.L_x_29:
[----:B------:R-:W-:Y:S05]  /*1c10*/  BSYNC.RECONVERGENT B1 ;  /* 0x0000000000017941 */ /* 0x000fea0003800200 */
.L_x_19:
[----:B------:R-:W-:-:S04]  /*1c20*/  HFMA2 R3, -RZ, RZ, 0, 0 ;  /* 0x00000000ff037431 */ /* 0x000fc800000001ff */
[----:B0-----:R-:W-:Y:S05]  /*1c30*/  RET.REL.NODEC R2 `(_Z22fused_attention_kernelPKfS0_S0_Pfii) ;  /* 0xffffffe002f07950 */ /* 0x001fea0003c3ffff */
.L_x_30:
[----:B------:R-:W-:-:S00]  /*1c40*/  BRA `(.L_x_30) ;  /* 0xfffffffc00fc7947 */ /* 0x000fc0000383ffff */
[----:B------:R-:W-:-:S00]  /*1c50*/  NOP ;  /* 0x0000000000007918 */ /* 0x000fc00000000000 */
        /* <DEDUP_REMOVED lines=10> */
.L_x_95:


//--------------------- .text._Z15naive_pv_kernelPKfS0_Pfii --------------------------
	.section	.text._Z15naive_pv_kernelPKfS0_Pfii,"ax",@progbits
	.align	128
        .global         _Z15naive_pv_kernelPKfS0_Pfii
        .type           _Z15naive_pv_kernelPKfS0_Pfii,@function
        .size           _Z15naive_pv_kernelPKfS0_Pfii,(.L_x_100 - _Z15naive_pv_kernelPKfS0_Pfii)
        .other          _Z15naive_pv_kernelPKfS0_Pfii,@"STO_CUDA_ENTRY STV_DEFAULT"
_Z15naive_pv_kernelPKfS0_Pfii:
.text._Z15naive_pv_kernelPKfS0_Pfii:
[----:B------:R-:W-:Y:S01]  /*0000*/  LDC R1, c[0x0][0x37c] ;  /* 0x0000df00ff017b82 */ /* 0x000fe20000000800 */
[----:B------:R-:W0:Y:S07]  /*0010*/  S2R R5, SR_TID.X ;  /* 0x0000000000057919 */ /* 0x000e2e0000002100 */
[----:B------:R-:W1:Y:S01]  /*0020*/  LDC R19, c[0x0][0x364] ;  /* 0x0000d900ff137b82 */ /* 0x000e620000000800 */
[----:B------:R-:W1:Y:S07]  /*0030*/  S2R R4, SR_TID.Y ;  /* 0x0000000000047919 */ /* 0x000e6e0000002200 */
[----:B------:R-:W0:Y:S08]  /*0040*/  S2UR UR5, SR_CTAID.X ;  /* 0x00000000000579c3 */ /* 0x000e300000002500 */
[----:B------:R-:W0:Y:S08]  /*0050*/  LDC R0, c[0x0][0x360] ;  /* 0x0000d800ff007b82 */ /* 0x000e300000000800 */
[----:B------:R-:W1:Y:S08]  /*0060*/  S2UR UR4, SR_CTAID.Y ;  /* 0x00000000000479c3 */ /* 0x000e700000002600 */
[----:B------:R-:W2:Y:S01]  /*0070*/  LDC.64 R2, c[0x0][0x398] ;  /* 0x0000e600ff027b82 */ /* 0x000ea20000000a00 */
[----:B0-----:R-:W-:-:S02]  /*0080*/  IMAD R0, R0, UR5, R5 ;  /* 0x0000000500007c24 */ /* 0x001fc4000f8e0205 */
[----:B-1----:R-:W-:-:S03]  /*0090*/  IMAD R19, R19, UR4, R4 ;  /* 0x0000000413137c24 */ /* 0x002fc6000f8e0204 */
[----:B--2---:R-:W-:-:S04]  /*00a0*/  ISETP.GE.AND P0, PT, R0, R3, PT ;  /* 0x000000030000720c */ /* 0x004fc80003f06270 */
[----:B------:R-:W-:-:S13]  /*00b0*/  ISETP.GE.OR P0, PT, R19, R2, P0 ;  /* 0x000000021300720c */ /* 0x000fda0000706670 */
[----:B------:R-:W-:Y:S05]  /*00c0*/  @P0 EXIT ;  /* 0x000000000000094d */ /* 0x000fea0003800000 */
[C---:B------:R-:W-:Y:S01]  /*00d0*/  ISETP.GE.U32.AND P1, PT, R2.reuse, 0x8, PT ;  /* 0x000000080200780c */ /* 0x040fe20003f26070 */
[----:B------:R-:W0:Y:S01]  /*00e0*/  LDCU.64 UR4, c[0x0][0x358] ;  /* 0x00006b00ff0477ac */ /* 0x000e220008000a00 */
[----:B------:R-:W-:Y:S01]  /*00f0*/  LOP3.LUT R27, R2, 0x7, RZ, 0xc0, !PT ;  /* 0x00000007021b7812 */ /* 0x000fe200078ec0ff */
[----:B------:R-:W-:Y:S02]  /*0100*/  HFMA2 R24, -RZ, RZ, 0, 0 ;  /* 0x00000000ff187431 */ /* 0x000fe400000001ff */
[----:B------:R-:W-:Y:S01]  /*0110*/  IMAD R18, R19, R2, RZ ;  /* 0x0000000213127224 */ /* 0x000fe200078e02ff */
[----:B------:R-:W-:Y:S02]  /*0120*/  MOV R21, RZ ;  /* 0x000000ff00157202 */ /* 0x000fe40000000f00 */
[----:B------:R-:W-:-:S05]  /*0130*/  ISETP.NE.AND P0, PT, R27, RZ, PT ;  /* 0x000000ff1b00720c */ /* 0x000fca0003f05270 */
[----:B------:R-:W-:Y:S08]  /*0140*/  @!P1 BRA `(.L_x_31) ;  /* 0x0000000000c49947 */ /* 0x000ff00003800000 */
[----:B------:R-:W1:Y:S01]  /*0150*/  LDC.64 R4, c[0x0][0x380] ;  /* 0x0000e000ff047b82 */ /* 0x000e620000000a00 */
[----:B------:R-:W-:Y:S02]  /*0160*/  LOP3.LUT R21, R2, 0x7ffffff8, RZ, 0xc0, !PT ;  /* 0x7ffffff802157812 */ /* 0x000fe400078ec0ff */
[----:B------:R-:W-:Y:S02]  /*0170*/  MOV R24, RZ ;  /* 0x000000ff00187202 */ /* 0x000fe40000000f00 */
[----:B------:R-:W-:Y:S02]  /*0180*/  MOV R20, R0 ;  /* 0x0000000000147202 */ /* 0x000fe40000000f00 */
[----:B------:R-:W-:Y:S01]  /*0190*/  IADD3 R22, PT, PT, -R21, RZ, RZ ;  /* 0x000000ff15167210 */ /* 0x000fe20007ffe1ff */
[----:B-1----:R-:W-:-:S03]  /*01a0*/  IMAD.WIDE.U32 R4, R18, 0x4, R4 ;  /* 0x0000000412047825 */ /* 0x002fc600078e0004 */
[----:B------:R-:W-:-:S04]  /*01b0*/  IADD3 R6, P1, PT, R4, 0x10, RZ ;  /* 0x0000001004067810 */ /* 0x000fc80007f3e0ff */
[----:B------:R-:W-:-:S09]  /*01c0*/  IADD3.X R7, PT, PT, RZ, R5, RZ, P1, !PT ;  /* 0x00000005ff077210 */ /* 0x000fd20000ffe4ff */
.L_x_32:
[----:B------:R-:W1:Y:S01]  /*01d0*/  LDC.64 R16, c[0x0][0x388] ;  /* 0x0000e200ff107b82 */ /* 0x000e620000000a00 */
[----:B------:R-:W-:Y:S02]  /*01e0*/  MOV R4, R6 ;  /* 0x0000000600047202 */ /* 0x000fe40000000f00 */
[----:B------:R-:W-:-:S05]  /*01f0*/  MOV R5, R7 ;  /* 0x0000000700057202 */ /* 0x000fca0000000f00 */
[----:B0-----:R-:W2:Y:S04]  /*0200*/  LDG.E.CONSTANT R25, desc[UR4][R4.64+-0x10] ;  /* 0xfffff00404197981 */ /* 0x001ea8000c1e9900 */
[----:B------:R-:W3:Y:S04]  /*0210*/  LDG.E.CONSTANT R23, desc[UR4][R4.64+-0xc] ;  /* 0xfffff40404177981 */ /* 0x000ee8000c1e9900 */
[----:B------:R-:W4:Y:S04]  /*0220*/  LDG.E.CONSTANT R29, desc[UR4][R4.64+-0x8] ;  /* 0xfffff804041d7981 */ /* 0x000f28000c1e9900 */
[----:B------:R-:W5:Y:S01]  /*0230*/  LDG.E.CONSTANT R28, desc[UR4][R4.64+-0x4] ;  /* 0xfffffc04041c7981 */ /* 0x000f62000c1e9900 */
[----:B-1----:R-:W-:-:S05]  /*0240*/  IMAD.WIDE R16, R20, 0x4, R16 ;  /* 0x0000000414107825 */ /* 0x002fca00078e0210 */
[----:B------:R0:W2:Y:S01]  /*0250*/  LDG.E.CONSTANT R26, desc[UR4][R16.64] ;  /* 0x00000004101a7981 */ /* 0x0000a2000c1e9900 */
[----:B------:R-:W-:-:S04]  /*0260*/  IMAD.WIDE R14, R3, 0x4, R16 ;  /* 0x00000004030e7825 */ /* 0x000fc800078e0210 */
[C---:B------:R-:W-:Y:S02]  /*0270*/  IMAD.WIDE R6, R3.reuse, 0x4, R14 ;  /* 0x0000000403067825 */ /* 0x040fe400078e020e */
[----:B------:R-:W3:Y:S02]  /*0280*/  LDG.E.CONSTANT R14, desc[UR4][R14.64] ;  /* 0x000000040e0e7981 */ /* 0x000ee4000c1e9900 */
[C---:B------:R-:W-:Y:S02]  /*0290*/  IMAD.WIDE R10, R3.reuse, 0x4, R6 ;  /* 0x00000004030a7825 */ /* 0x040fe400078e0206 */
[----:B------:R-:W4:Y:S02]  /*02a0*/  LDG.E.CONSTANT R6, desc[UR4][R6.64] ;  /* 0x0000000406067981 */ /* 0x000f24000c1e9900 */
[C---:B------:R-:W-:Y:S02]  /*02b0*/  IMAD.WIDE R8, R3.reuse, 0x4, R10 ;  /* 0x0000000403087825 */ /* 0x040fe400078e020a */
[----:B------:R-:W5:Y:S02]  /*02c0*/  LDG.E.CONSTANT R10, desc[UR4][R10.64] ;  /* 0x000000040a0a7981 */ /* 0x000f64000c1e9900 */
[----:B------:R-:W-:-:S02]  /*02d0*/  IMAD.WIDE R12, R3, 0x4, R8 ;  /* 0x00000004030c7825 */ /* 0x000fc400078e0208 */
[----:B------:R-:W5:Y:S04]  /*02e0*/  LDG.E.CONSTANT R7, desc[UR4][R4.64] ;  /* 0x0000000404077981 */ /* 0x000f68000c1e9900 */
[----:B------:R-:W5:Y:S01]  /*02f0*/  LDG.E.CONSTANT R8, desc[UR4][R8.64] ;  /* 0x0000000408087981 */ /* 0x000f62000c1e9900 */
[----:B0-----:R-:W-:-:S03]  /*0300*/  IMAD.WIDE R16, R3, 0x4, R12 ;  /* 0x0000000403107825 */ /* 0x001fc600078e020c */
[----:B------:R-:W5:Y:S04]  /*0310*/  LDG.E.CONSTANT R12, desc[UR4][R12.64] ;  /* 0x000000040c0c7981 */ /* 0x000f68000c1e9900 */
[----:B------:R-:W5:Y:S04]  /*0320*/  LDG.E.CONSTANT R15, desc[UR4][R16.64] ;  /* 0x00000004100f7981 */ /* 0x000f68000c1e9900 */
[----:B------:R-:W5:Y:S04]  /*0330*/  LDG.E.CONSTANT R9, desc[UR4][R4.64+0x4] ;  /* 0x0000040404097981 */ /* 0x000f68000c1e9900 */
[----:B------:R-:W5:Y:S01]  /*0340*/  LDG.E.CONSTANT R11, desc[UR4][R4.64+0xc] ;  /* 0x00000c04040b7981 */ /* 0x000f62000c1e9900 */
[----:B--2---:R-:W-:Y:S01]  /*0350*/  FFMA R26, R25, R26, R24 ;  /* 0x0000001a191a7223 */ /* 0x004fe20000000018 */
[----:B------:R-:W-:-:S02]  /*0360*/  IMAD.WIDE R24, R3, 0x4, R16 ;  /* 0x0000000403187825 */ /* 0x000fc400078e0210 */
[----:B------:R-:W2:Y:S04]  /*0370*/  LDG.E.CONSTANT R16, desc[UR4][R4.64+0x8] ;  /* 0x0000080404107981 */ /* 0x000ea8000c1e9900 */
[----:B------:R-:W2:Y:S01]  /*0380*/  LDG.E.CONSTANT R24, desc[UR4][R24.64] ;  /* 0x0000000418187981 */ /* 0x000ea2000c1e9900 */
[----:B---3--:R-:W-:Y:S01]  /*0390*/  FFMA R14, R23, R14, R26 ;  /* 0x0000000e170e7223 */ /* 0x008fe2000000001a */
[----:B------:R-:W-:-:S03]  /*03a0*/  IADD3 R22, PT, PT, R22, 0x8, RZ ;  /* 0x0000000816167810 */ /* 0x000fc60007ffe0ff */
[----:B----4-:R-:W-:Y:S01]  /*03b0*/  FFMA R29, R29, R6, R14 ;  /* 0x000000061d1d7223 */ /* 0x010fe2000000000e */
[----:B------:R-:W-:-:S03]  /*03c0*/  ISETP.NE.AND P1, PT, R22, RZ, PT ;  /* 0x000000ff1600720c */ /* 0x000fc60003f25270 */
[----:B-----5:R-:W-:Y:S01]  /*03d0*/  FFMA R10, R28, R10, R29 ;  /* 0x0000000a1c0a7223 */ /* 0x020fe2000000001d */
[----:B------:R-:W-:-:S03]  /*03e0*/  IADD3 R6, P2, PT, R4, 0x20, RZ ;  /* 0x0000002004067810 */ /* 0x000fc60007f5e0ff */
[----:B------:R-:W-:Y:S01]  /*03f0*/  FFMA R8, R7, R8, R10 ;  /* 0x0000000807087223 */ /* 0x000fe2000000000a */
[----:B------:R-:W-:Y:S02]  /*0400*/  IADD3.X R7, PT, PT, RZ, R5, RZ, P2, !PT ;  /* 0x00000005ff077210 */ /* 0x000fe400017fe4ff */
[----:B------:R-:W-:Y:S01]  /*0410*/  LEA R20, R3, R20, 0x3 ;  /* 0x0000001403147211 */ /* 0x000fe200078e18ff */
[----:B------:R-:W-:-:S04]  /*0420*/  FFMA R9, R9, R12, R8 ;  /* 0x0000000c09097223 */ /* 0x000fc80000000008 */
[----:B--2---:R-:W-:-:S04]  /*0430*/  FFMA R16, R16, R15, R9 ;  /* 0x0000000f10107223 */ /* 0x004fc80000000009 */
[----:B------:R-:W-:Y:S01]  /*0440*/  FFMA R24, R11, R24, R16 ;  /* 0x000000180b187223 */ /* 0x000fe20000000010 */
[----:B------:R-:W-:Y:S06]  /*0450*/  @P1 BRA `(.L_x_32) ;  /* 0xfffffffc005c1947 */ /* 0x000fec000383ffff */
.L_x_31:
[----:B------:R-:W-:Y:S05]  /*0460*/  @!P0 BRA `(.L_x_33) ;  /* 0x0000000000fc8947 */ /* 0x000fea0003800000 */
[----:B------:R-:W-:Y:S02]  /*0470*/  ISETP.GE.U32.AND P1, PT, R27, 0x4, PT ;  /* 0x000000041b00780c */ /* 0x000fe40003f26070 */
[----:B------:R-:W-:-:S04]  /*0480*/  LOP3.LUT R16, R2, 0x3, RZ, 0xc0, !PT ;  /* 0x0000000302107812 */ /* 0x000fc800078ec0ff */
[----:B------:R-:W-:-:S07]  /*0490*/  ISETP.NE.AND P0, PT, R16, RZ, PT ;  /* 0x000000ff1000720c */ /* 0x000fce0003f05270 */
[----:B------:R-:W-:Y:S06]  /*04a0*/  @!P1 BRA `(.L_x_34) ;  /* 0x00000000006c9947 */ /* 0x000fec0003800000 */
[----:B------:R-:W1:Y:S01]  /*04b0*/  LDC.64 R10, c[0x0][0x388] ;  /* 0x0000e200ff0a7b82 */ /* 0x000e620000000a00 */
[----:B------:R-:W2:Y:S01]  /*04c0*/  LDCU.64 UR6, c[0x0][0x380] ;  /* 0x00007000ff0677ac */ /* 0x000ea20008000a00 */
[----:B------:R-:W-:Y:S01]  /*04d0*/  IMAD R7, R21, R3, R0 ;  /* 0x0000000315077224 */ /* 0x000fe200078e0200 */
[CC--:B------:R-:W-:Y:S02]  /*04e0*/  IADD3 R5, PT, PT, R18.reuse, R21.reuse, RZ ;  /* 0x0000001512057210 */ /* 0x0c0fe40007ffe0ff */
[----:B------:R-:W-:-:S03]  /*04f0*/  IADD3 R6, P1, PT, R18, R21, RZ ;  /* 0x0000001512067210 */ /* 0x000fc60007f3e0ff */
[----:B------:R-:W3:Y:S01]  /*0500*/  LDC.64 R14, c[0x0][0x380] ;  /* 0x0000e000ff0e7b82 */ /* 0x000ee20000000a00 */
[----:B-1----:R-:W-:-:S04]  /*0510*/  IMAD.WIDE R10, R7, 0x4, R10 ;  /* 0x00000004070a7825 */ /* 0x002fc800078e020a */
[----:B------:R-:W-:Y:S02]  /*0520*/  IMAD.WIDE R12, R3, 0x4, R10 ;  /* 0x00000004030c7825 */ /* 0x000fe400078e020a */
[----:B0-----:R-:W4:Y:S02]  /*0530*/  LDG.E.CONSTANT R10, desc[UR4][R10.64] ;  /* 0x000000040a0a7981 */ /* 0x001f24000c1e9900 */
[----:B---3--:R-:W-:Y:S01]  /*0540*/  IMAD.WIDE.U32 R14, R5, 0x4, R14 ;  /* 0x00000004050e7825 */ /* 0x008fe200078e000e */
[----:B------:R-:W-:Y:S02]  /*0550*/  IADD3.X R5, PT, PT, RZ, RZ, RZ, P1, !PT ;  /* 0x000000ffff057210 */ /* 0x000fe40000ffe4ff */
[----:B--2---:R-:W-:-:S03]  /*0560*/  LEA R4, P1, R6, UR6, 0x2 ;  /* 0x0000000606047c11 */ /* 0x004fc6000f8210ff */
[----:B------:R-:W4:Y:S01]  /*0570*/  LDG.E.CONSTANT R15, desc[UR4][R14.64] ;  /* 0x000000040e0f7981 */ /* 0x000f22000c1e9900 */
[----:B------:R-:W-:Y:S01]  /*0580*/  LEA.HI.X R5, R6, UR7, R5, 0x2, P1 ;  /* 0x0000000706057c11 */ /* 0x000fe200088f1405 */
[C---:B------:R-:W-:Y:S02]  /*0590*/  IMAD.WIDE R6, R3.reuse, 0x4, R12 ;  /* 0x0000000403067825 */ /* 0x040fe400078e020c */
[----:B------:R-:W2:Y:S04]  /*05a0*/  LDG.E.CONSTANT R12, desc[UR4][R12.64] ;  /* 0x000000040c0c7981 */ /* 0x000ea8000c1e9900 */
[----:B------:R-:W2:Y:S01]  /*05b0*/  LDG.E.CONSTANT R17, desc[UR4][R4.64+0x4] ;  /* 0x0000040404117981 */ /* 0x000ea2000c1e9900 */
[----:B------:R-:W-:-:S03]  /*05c0*/  IMAD.WIDE R8, R3, 0x4, R6 ;  /* 0x0000000403087825 */ /* 0x000fc600078e0206 */
[----:B------:R-:W3:Y:S04]  /*05d0*/  LDG.E.CONSTANT R22, desc[UR4][R6.64] ;  /* 0x0000000406167981 */ /* 0x000ee8000c1e9900 */
[----:B------:R-:W3:Y:S04]  /*05e0*/  LDG.E.CONSTANT R20, desc[UR4][R4.64+0x8] ;  /* 0x0000080404147981 */ /* 0x000ee8000c1e9900 */
[----:B------:R-:W5:Y:S04]  /*05f0*/  LDG.E.CONSTANT R26, desc[UR4][R4.64+0xc] ;  /* 0x00000c04041a7981 */ /* 0x000f68000c1e9900 */
[----:B------:R-:W5:Y:S01]  /*0600*/  LDG.E.CONSTANT R8, desc[UR4][R8.64] ;  /* 0x0000000408087981 */ /* 0x000f62000c1e9900 */
[----:B------:R-:W-:Y:S01]  /*0610*/  IADD3 R21, PT, PT, R21, 0x4, RZ ;  /* 0x0000000415157810 */ /* 0x000fe20007ffe0ff */
[----:B----4-:R-:W-:-:S04]  /*0620*/  FFMA R24, R15, R10, R24 ;  /* 0x0000000a0f187223 */ /* 0x010fc80000000018 */
[----:B--2---:R-:W-:-:S04]  /*0630*/  FFMA R17, R17, R12, R24 ;  /* 0x0000000c11117223 */ /* 0x004fc80000000018 */
[----:B---3--:R-:W-:-:S04]  /*0640*/  FFMA R17, R20, R22, R17 ;  /* 0x0000001614117223 */ /* 0x008fc80000000011 */
[----:B-----5:R-:W-:-:S07]  /*0650*/  FFMA R24, R26, R8, R17 ;  /* 0x000000081a187223 */ /* 0x020fce0000000011 */
.L_x_34:
[----:B------:R-:W-:Y:S05]  /*0660*/  @!P0 BRA `(.L_x_33) ;  /* 0x00000000007c8947 */ /* 0x000fea0003800000 */
[----:B------:R-:W-:Y:S01]  /*0670*/  ISETP.NE.AND P1, PT, R16, 0x1, PT ;  /* 0x000000011000780c */ /* 0x000fe20003f25270 */
[----:B------:R-:W1:Y:S01]  /*0680*/  LDC.64 R12, c[0x0][0x380] ;  /* 0x0000e000ff0c7b82 */ /* 0x000e620000000a00 */
[----:B------:R-:W-:-:S04]  /*0690*/  LOP3.LUT R2, R2, 0x1, RZ, 0xc0, !PT ;  /* 0x0000000102027812 */ /* 0x000fc800078ec0ff */
[----:B------:R-:W-:-:S03]  /*06a0*/  ISETP.NE.U32.AND P0, PT, R2, 0x1, PT ;  /* 0x000000010200780c */ /* 0x000fc60003f05070 */
[----:B------:R-:W2:Y:S04]  /*06b0*/  LDC.64 R10, c[0x0][0x388] ;  /* 0x0000e200ff0a7b82 */ /* 0x000ea80000000a00 */
[CC--:B------:R-:W-:Y:S02]  /*06c0*/  @P1 IADD3 R15, PT, PT, R18.reuse, R21.reuse, RZ ;  /* 0x00000015120f1210 */ /* 0x0c0fe40007ffe0ff */
[----:B------:R-:W-:Y:S02]  /*06d0*/  @P1 IADD3 R2, P2, PT, R18, R21, RZ ;  /* 0x0000001512021210 */ /* 0x000fe40007f5e0ff */
[----:B------:R-:W3:Y:S02]  /*06e0*/  @P1 LDC.64 R8, c[0x0][0x380] ;  /* 0x0000e000ff081b82 */ /* 0x000ee40000000a00 */
[----:B------:R-:W-:-:S06]  /*06f0*/  @P1 IADD3.X R14, PT, PT, RZ, RZ, RZ, P2, !PT ;  /* 0x000000ffff0e1210 */ /* 0x000fcc00017fe4ff */
[----:B------:R-:W4:Y:S01]  /*0700*/  LDC.64 R6, c[0x0][0x380] ;  /* 0x0000e000ff067b82 */ /* 0x000f220000000a00 */
[----:B-1----:R-:W-:-:S04]  /*0710*/  @P1 IMAD.WIDE.U32 R12, R15, 0x4, R12 ;  /* 0x000000040f0c1825 */ /* 0x002fc800078e000c */
[C---:B------:R-:W-:Y:S01]  /*0720*/  @P1 IMAD R15, R21.reuse, R3, R0 ;  /* 0x00000003150f1224 */ /* 0x040fe200078e0200 */
[----:B------:R-:W-:Y:S01]  /*0730*/  @P1 IADD3 R21, PT, PT, R21, 0x2, RZ ;  /* 0x0000000215151810 */ /* 0x000fe20007ffe0ff */
[----:B0-----:R-:W5:Y:S01]  /*0740*/  @P1 LDG.E.CONSTANT R13, desc[UR4][R12.64] ;  /* 0x000000040c0d1981 */ /* 0x001f62000c1e9900 */
[----:B------:R-:W0:Y:S01]  /*0750*/  LDC.64 R4, c[0x0][0x388] ;  /* 0x0000e200ff047b82 */ /* 0x000e220000000a00 */
[----:B--2---:R-:W-:Y:S01]  /*0760*/  @P1 IMAD.WIDE R10, R15, 0x4, R10 ;  /* 0x000000040f0a1825 */ /* 0x004fe200078e020a */
[----:B------:R-:W-:Y:S02]  /*0770*/  @!P0 IADD3 R17, PT, PT, R18, R21, RZ ;  /* 0x0000001512118210 */ /* 0x000fe40007ffe0ff */
[----:B---3--:R-:W-:Y:S01]  /*0780*/  @P1 LEA R8, P2, R2, R8, 0x2 ;  /* 0x0000000802081211 */ /* 0x008fe200078410ff */
[----:B------:R-:W-:-:S03]  /*0790*/  @!P0 IMAD R21, R21, R3, R0 ;  /* 0x0000000315158224 */ /* 0x000fc600078e0200 */
[----:B------:R-:W-:Y:S01]  /*07a0*/  @P1 LEA.HI.X R9, R2, R9, R14, 0x2, P2 ;  /* 0x0000000902091211 */ /* 0x000fe200010f140e */
[----:B------:R-:W-:Y:S01]  /*07b0*/  @P1 IMAD.WIDE R14, R3, 0x4, R10 ;  /* 0x00000004030e1825 */ /* 0x000fe200078e020a */
[----:B------:R-:W5:Y:S03]  /*07c0*/  @P1 LDG.E.CONSTANT R2, desc[UR4][R10.64] ;  /* 0x000000040a021981 */ /* 0x000f66000c1e9900 */
[----:B----4-:R-:W-:Y:S01]  /*07d0*/  @!P0 IMAD.WIDE.U32 R6, R17, 0x4, R6 ;  /* 0x0000000411068825 */ /* 0x010fe200078e0006 */
[----:B------:R-:W2:Y:S04]  /*07e0*/  @P1 LDG.E.CONSTANT R9, desc[UR4][R8.64+0x4] ;  /* 0x0000040408091981 */ /* 0x000ea8000c1e9900 */
[----:B------:R-:W2:Y:S01]  /*07f0*/  @P1 LDG.E.CONSTANT R14, desc[UR4][R14.64] ;  /* 0x000000040e0e1981 */ /* 0x000ea2000c1e9900 */
[----:B0-----:R-:W-:-:S03]  /*0800*/  @!P0 IMAD.WIDE R4, R21, 0x4, R4 ;  /* 0x0000000415048825 */ /* 0x001fc600078e0204 */
[----:B------:R-:W3:Y:S04]  /*0810*/  @!P0 LDG.E.CONSTANT R7, desc[UR4][R6.64] ;  /* 0x0000000406078981 */ /* 0x000ee8000c1e9900 */
[----:B------:R-:W3:Y:S01]  /*0820*/  @!P0 LDG.E.CONSTANT R4, desc[UR4][R4.64] ;  /* 0x0000000404048981 */ /* 0x000ee2000c1e9900 */
[----:B-----5:R-:W-:-:S04]  /*0830*/  @P1 FFMA R2, R13, R2, R24 ;  /* 0x000000020d021223 */ /* 0x020fc80000000018 */
[----:B--2---:R-:W-:-:S04]  /*0840*/  @P1 FFMA R24, R9, R14, R2 ;  /* 0x0000000e09181223 */ /* 0x004fc80000000002 */
[----:B---3--:R-:W-:-:S07]  /*0850*/  @!P0 FFMA R24, R7, R4, R24 ;  /* 0x0000000407188223 */ /* 0x008fce0000000018 */
.L_x_33:
[----:B------:R-:W1:Y:S01]  /*0860*/  LDC.64 R4, c[0x0][0x390] ;  /* 0x0000e400ff047b82 */ /* 0x000e620000000a00 */
[----:B------:R-:W-:-:S04]  /*0870*/  IMAD R3, R19, R3, R0 ;  /* 0x0000000313037224 */ /* 0x000fc800078e0200 */
[----:B-1----:R-:W-:-:S05]  /*0880*/  IMAD.WIDE R2, R3, 0x4, R4 ;  /* 0x0000000403027825 */ /* 0x002fca00078e0204 */
[----:B0-----:R-:W-:Y:S01]  /*0890*/  STG.E desc[UR4][R2.64], R24 ;  /* 0x0000001802007986 */ /* 0x001fe2000c101904 */
[----:B------:R-:W-:Y:S05]  /*08a0*/  EXIT ;  /* 0x000000000000794d */ /* 0x000fea0003800000 */
.L_x_35:
        /* <DEDUP_REMOVED lines=13> */
.L_x_100:


//--------------------- .text._Z20naive_softmax_kernelPfi --------------------------
	.section	.text._Z20naive_softmax_kernelPfi,"ax",@progbits
	.align	128
        .global         _Z20naive_softmax_kernelPfi
        .type           _Z20naive_softmax_kernelPfi,@function
        .size           _Z20naive_softmax_kernelPfi,(.L_x_96 - _Z20naive_softmax_kernelPfi)
        .other          _Z20naive_softmax_kernelPfi,@"STO_CUDA_ENTRY STV_DEFAULT"
_Z20naive_softmax_kernelPfi:
.text._Z20naive_softmax_kernelPfi:
[----:B------:R-:W-:Y:S08]  /*0000*/  LDC R1, c[0x0][0x37c] ;  /* 0x0000df00ff017b82 */ /* 0x000ff00000000800 */
[----:B------:R-:W0:Y:S08]  /*0010*/  S2UR UR7, SR_CTAID.X ;  /* 0x00000000000779c3 */ /* 0x000e300000002500 */
[----:B------:R-:W0:Y:S02]  /*0020*/  LDC R3, c[0x0][0x388] ;  /* 0x0000e200ff037b82 */ /* 0x000e240000000800 */
[----:B0-----:R-:W-:-:S13]  /*0030*/  ISETP.LE.AND P0, PT, R3, UR7, PT ;  /* 0x0000000703007c0c */ /* 0x001fda000bf03270 */
[----:B------:R-:W-:Y:S05]  /*0040*/  @P0 EXIT ;  /* 0x000000000000094d */ /* 0x000fea0003800000 */
[----:B------:R-:W0:Y:S01]  /*0050*/  S2R R4, SR_TID.X ;  /* 0x0000000000047919 */ /* 0x000e220000002100 */
[----:B------:R-:W1:Y:S01]  /*0060*/  LDC R19, c[0x0][0x360] ;  /* 0x0000d800ff137b82 */ /* 0x000e620000000800 */
[----:B------:R-:W2:Y:S01]  /*0070*/  LDCU.64 UR8, c[0x0][0x358] ;  /* 0x00006b00ff0877ac */ /* 0x000ea20008000a00 */
[----:B------:R-:W-:Y:S01]  /*0080*/  BSSY.RECONVERGENT B0, `(.L_x_36) ;  /* 0x0000047000007945 */ /* 0x000fe20003800200 */
[----:B------:R-:W-:Y:S01]  /*0090*/  IMAD.MOV.U32 R9, RZ, RZ, -0x800001 ;  /* 0xff7fffffff097424 */ /* 0x000fe200078e00ff */
[----:B0-----:R-:W-:-:S13]  /*00a0*/  ISETP.GE.U32.AND P0, PT, R4, R3, PT ;  /* 0x000000030400720c */ /* 0x001fda0003f06070 */
[----:B--2---:R-:W-:Y:S05]  /*00b0*/  @P0 BRA `(.L_x_37) ;  /* 0x00000004000c0947 */ /* 0x004fea0003800000 */
[----:B-1----:R-:W0:Y:S01]  /*00c0*/  I2F.U32.RP R8, R19 ;  /* 0x0000001300087306 */ /* 0x002e220000209000 */
[----:B------:R-:W-:Y:S01]  /*00d0*/  IMAD.IADD R0, R4, 0x1, R19 ;  /* 0x0000000104007824 */ /* 0x000fe200078e0213 */
[----:B------:R-:W-:Y:S01]  /*00e0*/  ISETP.NE.U32.AND P2, PT, R19, RZ, PT ;  /* 0x000000ff1300720c */ /* 0x000fe20003f45070 */
[----:B------:R-:W-:Y:S03]  /*00f0*/  BSSY.RECONVERGENT B1, `(.L_x_38) ;  /* 0x000002b000017945 */ /* 0x000fe60003800200 */
[CC--:B------:R-:W-:Y:S02]  /*0100*/  ISETP.GE.U32.AND P0, PT, R0.reuse, R3.reuse, PT ;  /* 0x000000030000720c */ /* 0x0c0fe40003f06070 */
[----:B------:R-:W-:Y:S01]  /*0110*/  VIMNMX.U32 R5, PT, PT, R0, R3, !PT ;  /* 0x0000000300057248 */ /* 0x000fe20007fe0000 */
[----:B0-----:R-:W0:Y:S02]  /*0120*/  MUFU.RCP R8, R8 ;  /* 0x0000000800087308 */ /* 0x001e240000001000 */
[----:B0-----:R-:W-:-:S06]  /*0130*/  VIADD R6, R8, 0xffffffe ;  /* 0x0ffffffe08067836 */ /* 0x001fcc0000000000 */
[----:B------:R0:W1:Y:S02]  /*0140*/  F2I.FTZ.U32.TRUNC.NTZ R7, R6 ;  /* 0x0000000600077305 */ /* 0x000064000021f000 */
[----:B0-----:R-:W-:Y:S01]  /*0150*/  IMAD.MOV.U32 R6, RZ, RZ, RZ ;  /* 0x000000ffff067224 */ /* 0x001fe200078e00ff */
[----:B-1----:R-:W-:-:S05]  /*0160*/  IADD3 R2, PT, PT, RZ, -R7, RZ ;  /* 0x80000007ff027210 */ /* 0x002fca0007ffe0ff */
[----:B------:R-:W-:Y:S01]  /*0170*/  IMAD R9, R2, R19, RZ ;  /* 0x0000001302097224 */ /* 0x000fe200078e02ff */
[----:B------:R-:W-:-:S03]  /*0180*/  SEL R2, RZ, 0x1, P0 ;  /* 0x00000001ff027807 */ /* 0x000fc60000000000 */
[----:B------:R-:W-:Y:S01]  /*0190*/  IMAD.HI.U32 R7, R7, R9, R6 ;  /* 0x0000000907077227 */ /* 0x000fe200078e0006 */
[----:B------:R-:W-:-:S03]  /*01a0*/  IADD3 R0, PT, PT, R5, -R0, -R2 ;  /* 0x8000000005007210 */ /* 0x000fc60007ffe802 */
[----:B------:R-:W-:Y:S02]  /*01b0*/  IMAD.MOV.U32 R9, RZ, RZ, -0x800001 ;  /* 0xff7fffffff097424 */ /* 0x000fe400078e00ff */
[----:B------:R-:W-:-:S05]  /*01c0*/  IMAD.HI.U32 R7, R7, R0, RZ ;  /* 0x0000000007077227 */ /* 0x000fca00078e00ff */
[----:B------:R-:W-:-:S05]  /*01d0*/  IADD3 R5, PT, PT, -R7, RZ, RZ ;  /* 0x000000ff07057210 */ /* 0x000fca0007ffe1ff */
[----:B------:R-:W-:-:S05]  /*01e0*/  IMAD R0, R19, R5, R0 ;  /* 0x0000000513007224 */ /* 0x000fca00078e0200 */
[----:B------:R-:W-:-:S13]  /*01f0*/  ISETP.GE.U32.AND P0, PT, R0, R19, PT ;  /* 0x000000130000720c */ /* 0x000fda0003f06070 */
[----:B------:R-:W-:Y:S02]  /*0200*/  @P0 IMAD.IADD R0, R0, 0x1, -R19 ;  /* 0x0000000100000824 */ /* 0x000fe400078e0a13 */
[----:B------:R-:W-:-:S03]  /*0210*/  @P0 VIADD R7, R7, 0x1 ;  /* 0x0000000107070836 */ /* 0x000fc60000000000 */
[----:B------:R-:W-:-:S13]  /*0220*/  ISETP.GE.U32.AND P1, PT, R0, R19, PT ;  /* 0x000000130000720c */ /* 0x000fda0003f26070 */
[----:B------:R-:W-:Y:S02]  /*0230*/  @P1 IADD3 R7, PT, PT, R7, 0x1, RZ ;  /* 0x0000000107071810 */ /* 0x000fe40007ffe0ff */
[----:B------:R-:W-:-:S05]  /*0240*/  @!P2 LOP3.LUT R7, RZ, R19, RZ, 0x33, !PT ;  /* 0x00000013ff07a212 */ /* 0x000fca00078e33ff */
[----:B------:R-:W-:-:S05]  /*0250*/  IMAD.IADD R2, R2, 0x1, R7 ;  /* 0x0000000102027824 */ /* 0x000fca00078e0207 */
[C---:B------:R-:W-:Y:S02]  /*0260*/  LOP3.LUT R0, R2.reuse, 0x3, RZ, 0xc0, !PT ;  /* 0x0000000302007812 */ /* 0x040fe400078ec0ff */
[----:B------:R-:W-:Y:S02]  /*0270*/  ISETP.GE.U32.AND P1, PT, R2, 0x3, PT ;  /* 0x000000030200780c */ /* 0x000fe40003f26070 */
[----:B------:R-:W-:Y:S02]  /*0280*/  ISETP.NE.AND P0, PT, R0, 0x3, PT ;  /* 0x000000030000780c */ /* 0x000fe40003f05270 */
[----:B------:R-:W-:-:S11]  /*0290*/  MOV R0, R4 ;  /* 0x0000000400007202 */ /* 0x000fd60000000f00 */
[----:B------:R-:W-:Y:S05]  /*02a0*/  @!P0 BRA `(.L_x_39) ;  /* 0x00000000003c8947 */ /* 0x000fea0003800000 */
[----:B------:R-:W0:Y:S01]  /*02b0*/  LDC.64 R10, c[0x0][0x380] ;  /* 0x0000e000ff0a7b82 */ /* 0x000e220000000a00 */
[----:B------:R-:W-:Y:S02]  /*02c0*/  VIADD R0, R2, 0x1 ;  /* 0x0000000102007836 */ /* 0x000fe40000000000 */
[----:B------:R-:W-:Y:S02]  /*02d0*/  IMAD R5, R3, UR7, R4 ;  /* 0x0000000703057c24 */ /* 0x000fe4000f8e0204 */
[----:B------:R-:W-:Y:S01]  /*02e0*/  IMAD.MOV.U32 R9, RZ, RZ, -0x800001 ;  /* 0xff7fffffff097424 */ /* 0x000fe200078e00ff */
[----:B------:R-:W-:Y:S02]  /*02f0*/  LOP3.LUT R2, R0, 0x3, RZ, 0xc0, !PT ;  /* 0x0000000300027812 */ /* 0x000fe400078ec0ff */
[----:B------:R-:W-:-:S03]  /*0300*/  MOV R0, R4 ;  /* 0x0000000400007202 */ /* 0x000fc60000000f00 */
[----:B------:R-:W-:-:S07]  /*0310*/  IMAD.MOV R2, RZ, RZ, -R2 ;  /* 0x000000ffff027224 */ /* 0x000fce00078e0a02 */
.L_x_40:
[----:B0-----:R-:W-:-:S06]  /*0320*/  IMAD.WIDE R6, R5, 0x4, R10 ;  /* 0x0000000405067825 */ /* 0x001fcc00078e020a */
[----:B------:R-:W2:Y:S01]  /*0330*/  LDG.E R6, desc[UR8][R6.64] ;  /* 0x0000000806067981 */ /* 0x000ea2000c1e1900 */
[----:B------:R-:W-:Y:S01]  /*0340*/  VIADD R2, R2, 0x1 ;  /* 0x0000000102027836 */ /* 0x000fe20000000000 */
[C---:B------:R-:W-:Y:S01]  /*0350*/  IADD3 R0, PT, PT, R19.reuse, R0, RZ ;  /* 0x0000000013007210 */ /* 0x040fe20007ffe0ff */
[----:B------:R-:W-:-:S03]  /*0360*/  IMAD.IADD R5, R19, 0x1, R5 ;  /* 0x0000000113057824 */ /* 0x000fc600078e0205 */
[----:B------:R-:W-:Y:S02]  /*0370*/  ISETP.NE.AND P0, PT, R2, RZ, PT ;  /* 0x000000ff0200720c */ /* 0x000fe40003f05270 */
[----:B--2---:R-:W-:-:S11]  /*0380*/  FMNMX R9, R6, R9, !PT ;  /* 0x0000000906097209 */ /* 0x004fd60007800000 */
[----:B------:R-:W-:Y:S05]  /*0390*/  @P0 BRA `(.L_x_40) ;  /* 0xfffffffc00e00947 */ /* 0x000fea000383ffff */
.L_x_39:
[----:B------:R-:W-:Y:S05]  /*03a0*/  BSYNC.RECONVERGENT B1 ;  /* 0x0000000000017941 */ /* 0x000fea0003800200 */
.L_x_38:
[----:B------:R-:W-:Y:S05]  /*03b0*/  @!P1 BRA `(.L_x_37) ;  /* 0x00000000004c9947 */ /* 0x000fea0003800000 */
[----:B------:R-:W0:Y:S01]  /*03c0*/  LDC.64 R6, c[0x0][0x380] ;  /* 0x0000e000ff067b82 */ /* 0x000e220000000a00 */
[----:B------:R-:W-:-:S07]  /*03d0*/  IMAD.SHL.U32 R5, R19, 0x4, RZ ;  /* 0x0000000413057824 */ /* 0x000fce00078e00ff */
.L_x_41:
[----:B------:R-:W-:-:S04]  /*03e0*/  IMAD R11, R3, UR7, R0 ;  /* 0x00000007030b7c24 */ /* 0x000fc8000f8e0200 */
[----:B0-----:R-:W-:-:S03]  /*03f0*/  IMAD.WIDE R10, R11, 0x4, R6 ;  /* 0x000000040b0a7825 */ /* 0x001fc600078e0206 */
[----:B------:R-:W-:-:S03]  /*0400*/  IADD3 R12, P0, PT, R5, R10, RZ ;  /* 0x0000000a050c7210 */ /* 0x000fc60007f1e0ff */
[----:B------:R-:W2:Y:S01]  /*0410*/  LDG.E R10, desc[UR8][R10.64] ;  /* 0x000000080a0a7981 */ /* 0x000ea2000c1e1900 */
[----:B------:R-:W-:Y:S02]  /*0420*/  IADD3.X R13, PT, PT, RZ, R11, RZ, P0, !PT ;  /* 0x0000000bff0d7210 */ /* 0x000fe400007fe4ff */
[----:B------:R-:W-:-:S03]  /*0430*/  IADD3 R14, P0, PT, R5, R12, RZ ;  /* 0x0000000c050e7210 */ /* 0x000fc60007f1e0ff */
[----:B------:R-:W2:Y:S02]  /*0440*/  LDG.E R12, desc[UR8][R12.64] ;  /* 0x000000080c0c7981 */ /* 0x000ea4000c1e1900 */
[----:B------:R-:W-:Y:S01]  /*0450*/  IMAD.X R15, RZ, RZ, R13, P0 ;  /* 0x000000ffff0f7224 */ /* 0x000fe200000e060d */
[----:B------:R-:W-:-:S04]  /*0460*/  IADD3 R16, P0, PT, R5, R14, RZ ;  /* 0x0000000e05107210 */ /* 0x000fc80007f1e0ff */
[----:B------:R-:W3:Y:S01]  /*0470*/  LDG.E R14, desc[UR8][R14.64] ;  /* 0x000000080e0e7981 */ /* 0x000ee2000c1e1900 */
[----:B------:R-:W-:-:S05]  /*0480*/  IMAD.X R17, RZ, RZ, R15, P0 ;  /* 0x000000ffff117224 */ /* 0x000fca00000e060f */
[----:B------:R-:W3:Y:S01]  /*0490*/  LDG.E R16, desc[UR8][R16.64] ;  /* 0x0000000810107981 */ /* 0x000ee2000c1e1900 */
[----:B------:R-:W-:-:S04]  /*04a0*/  IADD3 R0, PT, PT, R5, R0, RZ ;  /* 0x0000000005007210 */ /* 0x000fc80007ffe0ff */
[----:B------:R-:W-:Y:S02]  /*04b0*/  ISETP.GE.AND P0, PT, R0, R3, PT ;  /* 0x000000030000720c */ /* 0x000fe40003f06270 */
[----:B--2---:R-:W-:-:S04]  /*04c0*/  FMNMX3 R9, R9, R10, R12, !PT ;  /* 0x0000000a09097276 */ /* 0x004fc8000780000c */
[----:B---3--:R-:W-:-:S07]  /*04d0*/  FMNMX3 R9, R9, R14, R16, !PT ;  /* 0x0000000e09097276 */ /* 0x008fce0007800010 */
[----:B------:R-:W-:Y:S05]  /*04e0*/  @!P0 BRA `(.L_x_41) ;  /* 0xfffffffc00bc8947 */ /* 0x000fea000383ffff */
.L_x_37:
[----:B------:R-:W-:Y:S05]  /*04f0*/  BSYNC.RECONVERGENT B0 ;  /* 0x0000000000007941 */ /* 0x000fea0003800200 */
.L_x_36:
[----:B------:R-:W0:Y:S01]  /*0500*/  S2UR UR5, SR_CgaCtaId ;  /* 0x00000000000579c3 */ /* 0x000e220000008800 */
[----:B------:R-:W-:Y:S01]  /*0510*/  UMOV UR4, 0x400 ;  /* 0x0000040000047882 */ /* 0x000fe20000000000 */
[----:B-1----:R-:W-:-:S06]  /*0520*/  ISETP.GE.U32.AND P0, PT, R19, 0x2, PT ;  /* 0x000000021300780c */ /* 0x002fcc0003f06070 */
[----:B------:R-:W1:Y:S08]  /*0530*/  S2UR UR6, SR_CgaCtaId ;  /* 0x00000000000679c3 */ /* 0x000e700000008800 */
[----:B------:R-:W2:Y:S01]  /*0540*/  LDC R5, c[0x0][0x388] ;  /* 0x0000e200ff057b82 */ /* 0x000ea20000000800 */
[----:B0-----:R-:W-:-:S06]  /*0550*/  ULEA UR4, UR5, UR4, 0x18 ;  /* 0x0000000405047291 */ /* 0x001fcc000f8ec0ff */
[C---:B------:R-:W-:Y:S01]  /*0560*/  LEA R0, R4.reuse, UR4, 0x2 ;  /* 0x0000000404007c11 */ /* 0x040fe2000f8e10ff */
[----:B------:R-:W-:Y:S02]  /*0570*/  UMOV UR4, 0x400 ;  /* 0x0000040000047882 */ /* 0x000fe40000000000 */
[----:B-1----:R-:W-:Y:S02]  /*0580*/  ULEA UR4, UR6, UR4, 0x18 ;  /* 0x0000000406047291 */ /* 0x002fe4000f8ec0ff */
[----:B------:R0:W-:Y:S01]  /*0590*/  STS [R0], R9 ;  /* 0x0000000900007388 */ /* 0x0001e20000000800 */
[----:B------:R-:W-:Y:S01]  /*05a0*/  BAR.SYNC.DEFER_BLOCKING 0x0 ;  /* 0x0000000000007b1d */ /* 0x000fe20000010000 */
[----:B--2---:R-:W-:-:S05]  /*05b0*/  ISETP.GE.U32.AND P1, PT, R4, R5, PT ;  /* 0x000000050400720c */ /* 0x004fca0003f26070 */
[----:B0-----:R-:W-:Y:S08]  /*05c0*/  @!P0 BRA `(.L_x_42) ;  /* 0x0000000000308947 */ /* 0x001ff00003800000 */
[----:B------:R-:W-:-:S07]  /*05d0*/  IMAD.MOV.U32 R2, RZ, RZ, R19 ;  /* 0x000000ffff027224 */ /* 0x000fce00078e0013 */
.L_x_43:
[----:B------:R-:W-:-:S04]  /*05e0*/  SHF.R.U32.HI R7, RZ, 0x1, R2 ;  /* 0x00000001ff077819 */ /* 0x000fc80000011602 */
[----:B------:R-:W-:-:S13]  /*05f0*/  ISETP.GE.U32.AND P0, PT, R4, R7, PT ;  /* 0x000000070400720c */ /* 0x000fda0003f06070 */
[----:B------:R-:W-:Y:S01]  /*0600*/  @!P0 IMAD R6, R7, 0x4, R0 ;  /* 0x0000000407068824 */ /* 0x000fe200078e0200 */
[----:B------:R-:W-:Y:S05]  /*0610*/  @!P0 LDS R3, [R0] ;  /* 0x0000000000038984 */ /* 0x000fea0000000800 */
[----:B------:R-:W0:Y:S02]  /*0620*/  @!P0 LDS R6, [R6] ;  /* 0x0000000006068984 */ /* 0x000e240000000800 */
[----:B0-----:R-:W-:-:S05]  /*0630*/  @!P0 FMNMX R3, R3, R6, !PT ;  /* 0x0000000603038209 */ /* 0x001fca0007800000 */
[----:B------:R0:W-:Y:S01]  /*0640*/  @!P0 STS [R0], R3 ;  /* 0x0000000300008388 */ /* 0x0001e20000000800 */
[----:B------:R-:W-:Y:S01]  /*0650*/  BAR.SYNC.DEFER_BLOCKING 0x0 ;  /* 0x0000000000007b1d */ /* 0x000fe20000010000 */
[----:B------:R-:W-:Y:S02]  /*0660*/  ISETP.GT.U32.AND P0, PT, R2, 0x3, PT ;  /* 0x000000030200780c */ /* 0x000fe40003f04070 */
[----:B------:R-:W-:-:S11]  /*0670*/  MOV R2, R7 ;  /* 0x0000000700027202 */ /* 0x000fd60000000f00 */
[----:B0-----:R-:W-:Y:S05]  /*0680*/  @P0 BRA `(.L_x_43) ;  /* 0xfffffffc00d40947 */ /* 0x001fea000383ffff */
.L_x_42:
[----:B------:R-:W-:Y:S01]  /*0690*/  BSSY.RECONVERGENT B0, `(.L_x_44) ;  /* 0x000007f000007945 */ /* 0x000fe20003800200 */
[----:B------:R-:W-:-:S03]  /*06a0*/  IMAD.MOV.U32 R13, RZ, RZ, RZ ;  /* 0x000000ffff0d7224 */ /* 0x000fc600078e00ff */
[----:B------:R-:W-:Y:S05]  /*06b0*/  @P1 BRA `(.L_x_45) ;  /* 0x0000000400f01947 */ /* 0x000fea0003800000 */
[----:B------:R-:W0:Y:S01]  /*06c0*/  I2F.U32.RP R9, R19 ;  /* 0x0000001300097306 */ /* 0x000e220000209000 */
[----:B------:R-:W-:Y:S01]  /*06d0*/  IMAD.IADD R8, R4, 0x1, R19 ;  /* 0x0000000104087824 */ /* 0x000fe200078e0213 */
[----:B------:R-:W-:Y:S01]  /*06e0*/  ISETP.NE.U32.AND P2, PT, R19, RZ, PT ;  /* 0x000000ff1300720c */ /* 0x000fe20003f45070 */
[----:B------:R-:W1:Y:S01]  /*06f0*/  LDS R12, [UR4] ;  /* 0x00000004ff0c7984 */ /* 0x000e620008000800 */
[----:B------:R-:W-:Y:S01]  /*0700*/  BSSY.RECONVERGENT B1, `(.L_x_46) ;  /* 0x0000037000017945 */ /* 0x000fe20003800200 */
[----:B------:R-:W-:Y:S01]  /*0710*/  IMAD.MOV.U32 R13, RZ, RZ, RZ ;  /* 0x000000ffff0d7224 */ /* 0x000fe200078e00ff */
[CC--:B------:R-:W-:Y:S02]  /*0720*/  ISETP.GE.AND P0, PT, R8.reuse, R5.reuse, PT ;  /* 0x000000050800720c */ /* 0x0c0fe40003f06270 */
[----:B------:R-:W-:Y:S02]  /*0730*/  VIMNMX R6, PT, PT, R8, R5, !PT ;  /* 0x0000000508067248 */ /* 0x000fe40007fe0100 */
[----:B------:R-:W-:-:S02]  /*0740*/  SEL R7, RZ, 0x1, P0 ;  /* 0x00000001ff077807 */ /* 0x000fc40000000000 */
[----:B------:R-:W-:Y:S02]  /*0750*/  MOV R14, R4 ;  /* 0x00000004000e7202 */ /* 0x000fe40000000f00 */
[----:B------:R-:W-:Y:S01]  /*0760*/  IADD3 R6, PT, PT, R6, -R8, -R7 ;  /* 0x8000000806067210 */ /* 0x000fe20007ffe807 */
[----:B0-----:R-:W0:Y:S02]  /*0770*/  MUFU.RCP R9, R9 ;  /* 0x0000000900097308 */ /* 0x001e240000001000 */
[----:B0-----:R-:W-:-:S06]  /*0780*/  VIADD R2, R9, 0xffffffe ;  /* 0x0ffffffe09027836 */ /* 0x001fcc0000000000 */
[----:B------:R0:W2:Y:S02]  /*0790*/  F2I.FTZ.U32.TRUNC.NTZ R3, R2 ;  /* 0x0000000200037305 */ /* 0x0000a4000021f000 */
[----:B0-----:R-:W-:Y:S01]  /*07a0*/  IMAD.MOV.U32 R2, RZ, RZ, RZ ;  /* 0x000000ffff027224 */ /* 0x001fe200078e00ff */
[----:B--2---:R-:W-:-:S05]  /*07b0*/  IADD3 R10, PT, PT, RZ, -R3, RZ ;  /* 0x80000003ff0a7210 */ /* 0x004fca0007ffe0ff */
[----:B------:R-:W-:-:S04]  /*07c0*/  IMAD R11, R10, R19, RZ ;  /* 0x000000130a0b7224 */ /* 0x000fc800078e02ff */
[----:B------:R-:W-:-:S06]  /*07d0*/  IMAD.HI.U32 R11, R3, R11, R2 ;  /* 0x0000000b030b7227 */ /* 0x000fcc00078e0002 */
        /* <DEDUP_REMOVED lines=12> */
[----:B------:R-:W-:-:S13]  /*08a0*/  ISETP.NE.AND P0, PT, R2, 0x3, PT ;  /* 0x000000030200780c */ /* 0x000fda0003f05270 */
[----:B-1----:R-:W-:Y:S05]  /*08b0*/  @!P0 BRA `(.L_x_47) ;  /* 0x00000000006c8947 */ /* 0x002fea0003800000 */
[----:B------:R-:W0:Y:S01]  /*08c0*/  LDC.64 R2, c[0x0][0x380] ;  /* 0x0000e000ff027b82 */ /* 0x000e220000000a00 */
[----:B------:R-:W-:Y:S02]  /*08d0*/  VIADD R6, R6, 0x1 ;  /* 0x0000000106067836 */ /* 0x000fe40000000000 */
[----:B------:R-:W-:Y:S02]  /*08e0*/  HFMA2 R13, -RZ, RZ, 0, 0 ;  /* 0x00000000ff0d7431 */ /* 0x000fe400000001ff */
[--C-:B------:R-:W-:Y:S02]  /*08f0*/  IMAD R8, R5, UR7, R4.reuse ;  /* 0x0000000705087c24 */ /* 0x100fe4000f8e0204 */
[----:B------:R-:W-:Y:S01]  /*0900*/  IMAD.MOV.U32 R14, RZ, RZ, R4 ;  /* 0x000000ffff0e7224 */ /* 0x000fe200078e0004 */
[----:B------:R-:W-:-:S04]  /*0910*/  LOP3.LUT R6, R6, 0x3, RZ, 0xc0, !PT ;  /* 0x0000000306067812 */ /* 0x000fc800078ec0ff */
[----:B------:R-:W-:-:S07]  /*0920*/  IADD3 R9, PT, PT, -R6, RZ, RZ ;  /* 0x000000ff06097210 */ /* 0x000fce0007ffe1ff */
.L_x_48:
[----:B01----:R-:W-:-:S05]  /*0930*/  IMAD.WIDE R6, R8, 0x4, R2 ;  /* 0x0000000408067825 */ /* 0x003fca00078e0202 */
[----:B------:R-:W2:Y:S01]  /*0940*/  LDG.E R11, desc[UR8][R6.64] ;  /* 0x00000008060b7981 */ /* 0x000ea2000c1e1900 */
[----:B------:R-:W-:Y:S01]  /*0950*/  IMAD.MOV.U32 R10, RZ, RZ, 0x3bbb989d ;  /* 0x3bbb989dff0a7424 */ /* 0x000fe200078e00ff */
[----:B------:R-:W-:Y:S01]  /*0960*/  MOV R15, 0x437c0000 ;  /* 0x437c0000000f7802 */ /* 0x000fe20000000f00 */
[----:B------:R-:W-:Y:S01]  /*0970*/  IMAD.IADD R14, R19, 0x1, R14 ;  /* 0x00000001130e7824 */ /* 0x000fe200078e020e */
[----:B------:R-:W-:Y:S02]  /*0980*/  IADD3 R9, PT, PT, R9, 0x1, RZ ;  /* 0x0000000109097810 */ /* 0x000fe40007ffe0ff */
[----:B------:R-:W-:Y:S02]  /*0990*/  IADD3 R8, PT, PT, R19, R8, RZ ;  /* 0x0000000813087210 */ /* 0x000fe40007ffe0ff */
[----:B------:R-:W-:Y:S01]  /*09a0*/  ISETP.NE.AND P0, PT, R9, RZ, PT ;  /* 0x000000ff0900720c */ /* 0x000fe20003f05270 */
[----:B--2---:R-:W-:-:S04]  /*09b0*/  FADD R11, -R12, R11 ;  /* 0x0000000b0c0b7221 */ /* 0x004fc80000000100 */
[----:B------:R-:W-:-:S04]  /*09c0*/  FFMA.SAT R10, R11, R10, 0.5 ;  /* 0x3f0000000b0a7423 */ /* 0x000fc8000000200a */
[----:B------:R-:W-:-:S04]  /*09d0*/  FFMA.RM R10, R10, R15, 12582913 ;  /* 0x4b4000010a0a7423 */ /* 0x000fc8000000400f */
[C---:B------:R-:W-:Y:S01]  /*09e0*/  FADD R16, R10.reuse, -12583039 ;  /* 0xcb40007f0a107421 */ /* 0x040fe20000000000 */
[----:B------:R-:W-:-:S03]  /*09f0*/  IMAD.SHL.U32 R10, R10, 0x800000, RZ ;  /* 0x008000000a0a7824 */ /* 0x000fc600078e00ff */
[----:B------:R-:W-:-:S04]  /*0a00*/  FFMA R16, R11, 1.4426950216293334961, -R16 ;  /* 0x3fb8aa3b0b107823 */ /* 0x000fc80000000810 */
[----:B------:R-:W-:-:S04]  /*0a10*/  FFMA R16, R11, 1.925963033500011079e-08, R16 ;  /* 0x32a570600b107823 */ /* 0x000fc80000000010 */
[----:B------:R-:W0:Y:S02]  /*0a20*/  MUFU.EX2 R11, R16 ;  /* 0x00000010000b7308 */ /* 0x000e240000000800 */
[----:B0-----:R-:W-:-:S04]  /*0a30*/  FMUL R10, R10, R11 ;  /* 0x0000000b0a0a7220 */ /* 0x001fc80000400000 */
[----:B------:R-:W-:Y:S01]  /*0a40*/  FADD R13, R10, R13 ;  /* 0x0000000d0a0d7221 */ /* 0x000fe20000000000 */
[----:B------:R1:W-:Y:S01]  /*0a50*/  STG.E desc[UR8][R6.64], R10 ;  /* 0x0000000a06007986 */ /* 0x0003e2000c101908 */
[----:B------:R-:W-:Y:S05]  /*0a60*/  @P0 BRA `(.L_x_48) ;  /* 0xfffffffc00b00947 */ /* 0x000fea000383ffff */
.L_x_47:
[----:B------:R-:W-:Y:S05]  /*0a70*/  BSYNC.RECONVERGENT B1 ;  /* 0x0000000000017941 */ /* 0x000fea0003800200 */
.L_x_46:
[----:B------:R-:W-:Y:S05]  /*0a80*/  @!P1 BRA `(.L_x_45) ;  /* 0x0000000000fc9947 */ /* 0x000fea0003800000 */
[----:B------:R-:W0:Y:S01]  /*0a90*/  LDC.64 R2, c[0x0][0x380] ;  /* 0x0000e000ff027b82 */ /* 0x000e220000000a00 */
[----:B------:R-:W-:-:S07]  /*0aa0*/  IMAD.SHL.U32 R15, R19, 0x4, RZ ;  /* 0x00000004130f7824 */ /* 0x000fce00078e00ff */
.L_x_49:
[----:B--2---:R-:W-:-:S04]  /*0ab0*/  IMAD R11, R5, UR7, R14 ;  /* 0x00000007050b7c24 */ /* 0x004fc8000f8e020e */
[----:B01----:R-:W-:-:S05]  /*0ac0*/  IMAD.WIDE R10, R11, 0x4, R2 ;  /* 0x000000040b0a7825 */ /* 0x003fca00078e0202 */
[----:B------:R-:W2:Y:S01]  /*0ad0*/  LDG.E R7, desc[UR8][R10.64] ;  /* 0x000000080a077981 */ /* 0x000ea2000c1e1900 */
[----:B------:R-:W-:Y:S01]  /*0ae0*/  MOV R16, 0x3bbb989d ;  /* 0x3bbb989d00107802 */ /* 0x000fe20000000f00 */
[----:B------:R-:W-:Y:S02]  /*0af0*/  IMAD.MOV.U32 R17, RZ, RZ, 0x437c0000 ;  /* 0x437c0000ff117424 */ /* 0x000fe400078e00ff */
[----:B--2---:R-:W-:-:S04]  /*0b00*/  FADD R7, -R12, R7 ;  /* 0x000000070c077221 */ /* 0x004fc80000000100 */
[----:B------:R-:W-:-:S04]  /*0b10*/  FFMA.SAT R6, R7, R16, 0.5 ;  /* 0x3f00000007067423 */ /* 0x000fc80000002010 */
[----:B------:R-:W-:-:S04]  /*0b20*/  FFMA.RM R8, R6, R17, 12582913 ;  /* 0x4b40000106087423 */ /* 0x000fc80000004011 */
[C---:B------:R-:W-:Y:S01]  /*0b30*/  FADD R6, R8.reuse, -12583039 ;  /* 0xcb40007f08067421 */ /* 0x040fe20000000000 */
[----:B------:R-:W-:-:S03]  /*0b40*/  SHF.L.U32 R18, R8, 0x17, RZ ;  /* 0x0000001708127819 */ /* 0x000fc600000006ff */
[----:B------:R-:W-:-:S04]  /*0b50*/  FFMA R6, R7, 1.4426950216293334961, -R6 ;  /* 0x3fb8aa3b07067823 */ /* 0x000fc80000000806 */
[----:B------:R-:W-:Y:S01]  /*0b60*/  FFMA R9, R7, 1.925963033500011079e-08, R6 ;  /* 0x32a5706007097823 */ /* 0x000fe20000000006 */
[----:B------:R-:W-:-:S05]  /*0b70*/  IADD3 R6, P0, PT, R15, R10, RZ ;  /* 0x0000000a0f067210 */ /* 0x000fca0007f1e0ff */
[----:B------:R-:W0:Y:S01]  /*0b80*/  MUFU.EX2 R9, R9 ;  /* 0x0000000900097308 */ /* 0x000e220000000800 */
[----:B------:R-:W-:Y:S02]  /*0b90*/  IMAD.X R7, RZ, RZ, R11, P0 ;  /* 0x000000ffff077224 */ /* 0x000fe400000e060b */
[----:B0-----:R-:W-:-:S05]  /*0ba0*/  FMUL R18, R18, R9 ;  /* 0x0000000912127220 */ /* 0x001fca0000400000 */
[----:B------:R0:W-:Y:S04]  /*0bb0*/  STG.E desc[UR8][R10.64], R18 ;  /* 0x000000120a007986 */ /* 0x0001e8000c101908 */
[----:B------:R-:W2:Y:S02]  /*0bc0*/  LDG.E R21, desc[UR8][R6.64] ;  /* 0x0000000806157981 */ /* 0x000ea4000c1e1900 */
[----:B--2---:R-:W-:-:S04]  /*0bd0*/  FADD R21, -R12, R21 ;  /* 0x000000150c157221 */ /* 0x004fc80000000100 */
[----:B------:R-:W-:-:S04]  /*0be0*/  FFMA.SAT R8, R21, R16, 0.5 ;  /* 0x3f00000015087423 */ /* 0x000fc80000002010 */
[----:B------:R-:W-:-:S04]  /*0bf0*/  FFMA.RM R20, R8, R17, 12582913 ;  /* 0x4b40000108147423 */ /* 0x000fc80000004011 */
[----:B------:R-:W-:-:S04]  /*0c00*/  FADD R8, R20, -12583039 ;  /* 0xcb40007f14087421 */ /* 0x000fc80000000000 */
[----:B------:R-:W-:-:S04]  /*0c10*/  FFMA R8, R21, 1.4426950216293334961, -R8 ;  /* 0x3fb8aa3b15087823 */ /* 0x000fc80000000808 */
[----:B------:R-:W-:Y:S01]  /*0c20*/  FFMA R22, R21, 1.925963033500011079e-08, R8 ;  /* 0x32a5706015167823 */ /* 0x000fe20000000008 */
[----:B------:R-:W-:Y:S02]  /*0c30*/  SHF.L.U32 R21, R20, 0x17, RZ ;  /* 0x0000001714157819 */ /* 0x000fe400000006ff */
[----:B------:R-:W-:-:S03]  /*0c40*/  IADD3 R8, P0, PT, R15, R6, RZ ;  /* 0x000000060f087210 */ /* 0x000fc60007f1e0ff */
[----:B------:R-:W1:Y:S02]  /*0c50*/  MUFU.EX2 R22, R22 ;  /* 0x0000001600167308 */ /* 0x000e640000000800 */
[----:B------:R-:W-:Y:S02]  /*0c60*/  IMAD.X R9, RZ, RZ, R7, P0 ;  /* 0x000000ffff097224 */ /* 0x000fe400000e0607 */
[----:B-1----:R-:W-:-:S05]  /*0c70*/  FMUL R21, R21, R22 ;  /* 0x0000001615157220 */ /* 0x002fca0000400000 */
[----:B------:R1:W-:Y:S04]  /*0c80*/  STG.E desc[UR8][R6.64], R21 ;  /* 0x0000001506007986 */ /* 0x0003e8000c101908 */
[----:B0-----:R-:W2:Y:S02]  /*0c90*/  LDG.E R11, desc[UR8][R8.64] ;  /* 0x00000008080b7981 */ /* 0x001ea4000c1e1900 */
[----:B--2---:R-:W-:-:S04]  /*0ca0*/  FADD R11, -R12, R11 ;  /* 0x0000000b0c0b7221 */ /* 0x004fc80000000100 */
[----:B------:R-:W-:-:S04]  /*0cb0*/  FFMA.SAT R10, R11, R16, 0.5 ;  /* 0x3f0000000b0a7423 */ /* 0x000fc80000002010 */
[----:B------:R-:W-:-:S04]  /*0cc0*/  FFMA.RM R20, R10, R17, 12582913 ;  /* 0x4b4000010a147423 */ /* 0x000fc80000004011 */
[C---:B------:R-:W-:Y:S01]  /*0cd0*/  FADD R10, R20.reuse, -12583039 ;  /* 0xcb40007f140a7421 */ /* 0x040fe20000000000 */
[----:B------:R-:W-:-:S03]  /*0ce0*/  SHF.L.U32 R20, R20, 0x17, RZ ;  /* 0x0000001714147819 */ /* 0x000fc600000006ff */
[----:B------:R-:W-:-:S04]  /*0cf0*/  FFMA R10, R11, 1.4426950216293334961, -R10 ;  /* 0x3fb8aa3b0b0a7823 */ /* 0x000fc8000000080a */
[----:B------:R-:W-:Y:S01]  /*0d00*/  FFMA R22, R11, 1.925963033500011079e-08, R10 ;  /* 0x32a570600b167823 */ /* 0x000fe2000000000a */
[----:B------:R-:W-:-:S03]  /*0d10*/  IADD3 R10, P0, PT, R15, R8, RZ ;  /* 0x000000080f0a7210 */ /* 0x000fc60007f1e0ff */
[----:B------:R-:W1:Y:S02]  /*0d20*/  MUFU.EX2 R23, R22 ;  /* 0x0000001600177308 */ /* 0x000e640000000800 */
[----:B------:R-:W-:Y:S02]  /*0d30*/  IMAD.X R11, RZ, RZ, R9, P0 ;  /* 0x000000ffff0b7224 */ /* 0x000fe400000e0609 */
[----:B-1----:R-:W-:-:S05]  /*0d40*/  FMUL R7, R20, R23 ;  /* 0x0000001714077220 */ /* 0x002fca0000400000 */
[----:B------:R2:W-:Y:S04]  /*0d50*/  STG.E desc[UR8][R8.64], R7 ;  /* 0x0000000708007986 */ /* 0x0005e8000c101908 */
[----:B------:R-:W3:Y:S01]  /*0d60*/  LDG.E R23, desc[UR8][R10.64] ;  /* 0x000000080a177981 */ /* 0x000ee2000c1e1900 */
[----:B------:R-:W-:Y:S02]  /*0d70*/  IMAD.IADD R14, R15, 0x1, R14 ;  /* 0x000000010f0e7824 */ /* 0x000fe400078e020e */
[----:B------:R-:W-:-:S03]  /*0d80*/  FADD R18, R18, R13 ;  /* 0x0000000d12127221 */ /* 0x000fc60000000000 */
[----:B------:R-:W-:Y:S01]  /*0d90*/  ISETP.GE.AND P0, PT, R14, R5, PT ;  /* 0x000000050e00720c */ /* 0x000fe20003f06270 */
[----:B------:R-:W-:-:S04]  /*0da0*/  FADD R18, R18, R21 ;  /* 0x0000001512127221 */ /* 0x000fc80000000000 */
[----:B------:R-:W-:Y:S01]  /*0db0*/  FADD R18, R18, R7 ;  /* 0x0000000712127221 */ /* 0x000fe20000000000 */
[----:B---3--:R-:W-:-:S04]  /*0dc0*/  FADD R23, -R12, R23 ;  /* 0x000000170c177221 */ /* 0x008fc80000000100 */
[----:B------:R-:W-:-:S04]  /*0dd0*/  FFMA.SAT R16, R23, R16, 0.5 ;  /* 0x3f00000017107423 */ /* 0x000fc80000002010 */
[----:B------:R-:W-:-:S04]  /*0de0*/  FFMA.RM R16, R16, R17, 12582913 ;  /* 0x4b40000110107423 */ /* 0x000fc80000004011 */
[C---:B------:R-:W-:Y:S01]  /*0df0*/  FADD R6, R16.reuse, -12583039 ;  /* 0xcb40007f10067421 */ /* 0x040fe20000000000 */
[----:B------:R-:W-:-:S03]  /*0e00*/  SHF.L.U32 R16, R16, 0x17, RZ ;  /* 0x0000001710107819 */ /* 0x000fc600000006ff */
[----:B------:R-:W-:-:S04]  /*0e10*/  FFMA R6, R23, 1.4426950216293334961, -R6 ;  /* 0x3fb8aa3b17067823 */ /* 0x000fc80000000806 */
[----:B------:R-:W-:-:S04]  /*0e20*/  FFMA R6, R23, 1.925963033500011079e-08, R6 ;  /* 0x32a5706017067823 */ /* 0x000fc80000000006 */
[----:B------:R-:W0:Y:S02]  /*0e30*/  MUFU.EX2 R17, R6 ;  /* 0x0000000600117308 */ /* 0x000e240000000800 */
[----:B0-----:R-:W-:-:S04]  /*0e40*/  FMUL R17, R16, R17 ;  /* 0x0000001110117220 */ /* 0x001fc80000400000 */
[----:B------:R-:W-:Y:S01]  /*0e50*/  FADD R13, R18, R17 ;  /* 0x00000011120d7221 */ /* 0x000fe20000000000 */
[----:B------:R2:W-:Y:S01]  /*0e60*/  STG.E desc[UR8][R10.64], R17 ;  /* 0x000000110a007986 */ /* 0x0005e2000c101908 */
[----:B------:R-:W-:Y:S05]  /*0e70*/  @!P0 BRA `(.L_x_49) ;  /* 0xfffffffc000c8947 */ /* 0x000fea000383ffff */
.L_x_45:
[----:B------:R-:W-:Y:S05]  /*0e80*/  BSYNC.RECONVERGENT B0 ;  /* 0x0000000000007941 */ /* 0x000fea0003800200 */
.L_x_44:
[----:B------:R-:W0:Y:S01]  /*0e90*/  LDC R3, c[0x0][0x388] ;  /* 0x0000e200ff037b82 */ /* 0x000e220000000800 */
[----:B------:R-:W-:Y:S01]  /*0ea0*/  ISETP.GE.U32.AND P0, PT, R19, 0x2, PT ;  /* 0x000000021300780c */ /* 0x000fe20003f06070 */
[----:B------:R3:W-:Y:S06]  /*0eb0*/  STS [R0], R13 ;  /* 0x0000000d00007388 */ /* 0x0007ec0000000800 */
[----:B------:R-:W-:Y:S06]  /*0ec0*/  BAR.SYNC.DEFER_BLOCKING 0x0 ;  /* 0x0000000000007b1d */ /* 0x000fec0000010000 */
[----:B---3--:R-:W-:Y:S05]  /*0ed0*/  @!P0 BRA `(.L_x_50) ;  /* 0x0000000000308947 */ /* 0x008fea0003800000 */
[----:B------:R-:W-:-:S07]  /*0ee0*/  MOV R2, R19 ;  /* 0x0000001300027202 */ /* 0x000fce0000000f00 */
.L_x_51:
[----:B--2---:R-:W-:-:S04]  /*0ef0*/  SHF.R.U32.HI R9, RZ, 0x1, R2 ;  /* 0x00000001ff097819 */ /* 0x004fc80000011602 */
[----:B------:R-:W-:-:S13]  /*0f00*/  ISETP.GE.U32.AND P0, PT, R4, R9, PT ;  /* 0x000000090400720c */ /* 0x000fda0003f06070 */
[----:B------:R-:W-:Y:S01]  /*0f10*/  @!P0 IMAD R5, R9, 0x4, R0 ;  /* 0x0000000409058824 */ /* 0x000fe200078e0200 */
[----:B-1----:R-:W-:Y:S05]  /*0f20*/  @!P0 LDS R6, [R0] ;  /* 0x0000000000068984 */ /* 0x002fea0000000800 */
[----:B------:R-:W1:Y:S02]  /*0f30*/  @!P0 LDS R5, [R5] ;  /* 0x0000000005058984 */ /* 0x000e640000000800 */
[----:B-1----:R-:W-:-:S05]  /*0f40*/  @!P0 FADD R7, R5, R6 ;  /* 0x0000000605078221 */ /* 0x002fca0000000000 */
[----:B------:R3:W-:Y:S01]  /*0f50*/  @!P0 STS [R0], R7 ;  /* 0x0000000700008388 */ /* 0x0007e20000000800 */
[----:B------:R-:W-:Y:S01]  /*0f60*/  BAR.SYNC.DEFER_BLOCKING 0x0 ;  /* 0x0000000000007b1d */ /* 0x000fe20000010000 */
[----:B------:R-:W-:Y:S02]  /*0f70*/  ISETP.GT.U32.AND P0, PT, R2, 0x3, PT ;  /* 0x000000030200780c */ /* 0x000fe40003f04070 */
[----:B------:R-:W-:-:S11]  /*0f80*/  MOV R2, R9 ;  /* 0x0000000900027202 */ /* 0x000fd60000000f00 */
[----:B---3--:R-:W-:Y:S05]  /*0f90*/  @P0 BRA `(.L_x_51) ;  /* 0xfffffffc00d40947 */ /* 0x008fea000383ffff */
.L_x_50:
[----:B------:R-:W3:Y:S01]  /*0fa0*/  S2UR UR5, SR_CgaCtaId ;  /* 0x00000000000579c3 */ /* 0x000ee20000008800 */
[----:B0-----:R-:W-:Y:S01]  /*0fb0*/  ISETP.GE.U32.AND P0, PT, R4, R3, PT ;  /* 0x000000030400720c */ /* 0x001fe20003f06070 */
[----:B------:R-:W-:Y:S02]  /*0fc0*/  UMOV UR4, 0x400 ;  /* 0x0000040000047882 */ /* 0x000fe40000000000 */
[----:B---3--:R-:W-:-:S10]  /*0fd0*/  ULEA UR4, UR5, UR4, 0x18 ;  /* 0x0000000405047291 */ /* 0x008fd4000f8ec0ff */
[----:B------:R-:W-:Y:S05]  /*0fe0*/  @P0 EXIT ;  /* 0x000000000000094d */ /* 0x000fea0003800000 */
[----:B------:R-:W0:Y:S01]  /*0ff0*/  I2F.U32.RP R2, R19 ;  /* 0x0000001300027306 */ /* 0x000e220000209000 */
[----:B------:R-:W-:Y:S01]  /*1000*/  IMAD.IADD R0, R4, 0x1, R19 ;  /* 0x0000000104007824 */ /* 0x000fe200078e0213 */
[----:B------:R-:W-:Y:S01]  /*1010*/  ISETP.NE.U32.AND P2, PT, R19, RZ, PT ;  /* 0x000000ff1300720c */ /* 0x000fe20003f45070 */
[----:B------:R-:W-:Y:S03]  /*1020*/  BSSY.RECONVERGENT B0, `(.L_x_52) ;  /* 0x0000034000007945 */ /* 0x000fe60003800200 */
[CC--:B------:R-:W-:Y:S02]  /*1030*/  ISETP.GE.AND P0, PT, R0.reuse, R3.reuse, PT ;  /* 0x000000030000720c */ /* 0x0c0fe40003f06270 */
[----:B------:R-:W-:Y:S02]  /*1040*/  VIMNMX R5, PT, PT, R0, R3, !PT ;  /* 0x0000000300057248 */ /* 0x000fe40007fe0100 */
[----:B--2---:R-:W-:-:S04]  /*1050*/  SEL R17, RZ, 0x1, P0 ;  /* 0x00000001ff117807 */ /* 0x004fc80000000000 */
[----:B------:R-:W-:Y:S01]  /*1060*/  IADD3 R0, PT, PT, R5, -R0, -R17 ;  /* 0x8000000005007210 */ /* 0x000fe20007ffe811 */
[----:B0-----:R-:W1:Y:S02]  /*1070*/  MUFU.RCP R2, R2 ;  /* 0x0000000200027308 */ /* 0x001e640000001000 */
[----:B-1----:R-:W-:-:S06]  /*1080*/  VIADD R6, R2, 0xffffffe ;  /* 0x0ffffffe02067836 */ /* 0x002fcc0000000000 */
[----:B------:R0:W1:Y:S02]  /*1090*/  F2I.FTZ.U32.TRUNC.NTZ R7, R6 ;  /* 0x0000000600077305 */ /* 0x000064000021f000 */
[----:B0-----:R-:W-:Y:S01]  /*10a0*/  HFMA2 R6, -RZ, RZ, 0, 0 ;  /* 0x00000000ff067431 */ /* 0x001fe200000001ff */
[----:B-1----:R-:W-:-:S05]  /*10b0*/  IADD3 R8, PT, PT, RZ, -R7, RZ ;  /* 0x80000007ff087210 */ /* 0x002fca0007ffe0ff */
[----:B------:R-:W-:-:S04]  /*10c0*/  IMAD R9, R8, R19, RZ ;  /* 0x0000001308097224 */ /* 0x000fc800078e02ff */
[----:B------:R-:W-:Y:S02]  /*10d0*/  IMAD.HI.U32 R9, R7, R9, R6 ;  /* 0x0000000907097227 */ /* 0x000fe400078e0006 */
[----:B------:R-:W0:Y:S04]  /*10e0*/  LDS R7, [UR4] ;  /* 0x00000004ff077984 */ /* 0x000e280008000800 */
[----:B------:R-:W-:-:S04]  /*10f0*/  IMAD.HI.U32 R2, R9, R0, RZ ;  /* 0x0000000009027227 */ /* 0x000fc800078e00ff */
[----:B------:R-:W-:-:S04]  /*1100*/  IMAD.MOV R5, RZ, RZ, -R2 ;  /* 0x000000ffff057224 */ /* 0x000fc800078e0a02 */
[----:B------:R-:W-:-:S05]  /*1110*/  IMAD R0, R19, R5, R0 ;  /* 0x0000000513007224 */ /* 0x000fca00078e0200 */
[----:B------:R-:W-:-:S13]  /*1120*/  ISETP.GE.U32.AND P0, PT, R0, R19, PT ;  /* 0x000000130000720c */ /* 0x000fda0003f06070 */
[----:B------:R-:W-:Y:S01]  /*1130*/  @P0 IADD3 R0, PT, PT, R0, -R19, RZ ;  /* 0x8000001300000210 */ /* 0x000fe20007ffe0ff */
[----:B------:R-:W-:-:S03]  /*1140*/  @P0 VIADD R2, R2, 0x1 ;  /* 0x0000000102020836 */ /* 0x000fc60000000000 */
[----:B------:R-:W-:-:S13]  /*1150*/  ISETP.GE.U32.AND P1, PT, R0, R19, PT ;  /* 0x000000130000720c */ /* 0x000fda0003f26070 */
[----:B------:R-:W-:Y:S02]  /*1160*/  @P1 IADD3 R2, PT, PT, R2, 0x1, RZ ;  /* 0x0000000102021810 */ /* 0x000fe40007ffe0ff */
[----:B------:R-:W-:-:S05]  /*1170*/  @!P2 LOP3.LUT R2, RZ, R19, RZ, 0x33, !PT ;  /* 0x00000013ff02a212 */ /* 0x000fca00078e33ff */
[----:B------:R-:W-:-:S05]  /*1180*/  IMAD.IADD R17, R17, 0x1, R2 ;  /* 0x0000000111117824 */ /* 0x000fca00078e0202 */
[----:B------:R-:W-:-:S04]  /*1190*/  LOP3.LUT R0, R17, 0x3, RZ, 0xc0, !PT ;  /* 0x0000000311007812 */ /* 0x000fc800078ec0ff */
[----:B------:R-:W-:-:S13]  /*11a0*/  ISETP.NE.AND P0, PT, R0, 0x3, PT ;  /* 0x000000030000780c */ /* 0x000fda0003f05270 */
[----:B0-----:R-:W-:Y:S05]  /*11b0*/  @!P0 BRA `(.L_x_53) ;  /* 0x0000000000688947 */ /* 0x001fea0003800000 */
[----:B------:R-:W0:Y:S01]  /*11c0*/  LDC.64 R14, c[0x0][0x380] ;  /* 0x0000e000ff0e7b82 */ /* 0x000e220000000a00 */
[----:B------:R-:W-:Y:S01]  /*11d0*/  IADD3 R0, PT, PT, R17, 0x1, RZ ;  /* 0x0000000111007810 */ /* 0x000fe20007ffe0ff */
[----:B------:R-:W-:-:S03]  /*11e0*/  IMAD R16, R3, UR7, R4 ;  /* 0x0000000703107c24 */ /* 0x000fc6000f8e0204 */
[----:B------:R-:W-:-:S05]  /*11f0*/  LOP3.LUT R0, R0, 0x3, RZ, 0xc0, !PT ;  /* 0x0000000300007812 */ /* 0x000fca00078ec0ff */
[----:B------:R-:W-:Y:S02]  /*1200*/  IMAD R4, R0, R19, R4 ;  /* 0x0000001300047224 */ /* 0x000fe400078e0204 */
[----:B------:R-:W-:-:S07]  /*1210*/  IMAD.MOV R13, RZ, RZ, -R0 ;  /* 0x000000ffff0d7224 */ /* 0x000fce00078e0a00 */
.L_x_56:
[----:B01----:R-:W-:-:S05]  /*1220*/  IMAD.WIDE R8, R16, 0x4, R14 ;  /* 0x0000000410087825 */ /* 0x003fca00078e020e */
[----:B------:R-:W2:Y:S01]  /*1230*/  LDG.E R3, desc[UR8][R8.64] ;  /* 0x0000000808037981 */ /* 0x000ea2000c1e1900 */
[----:B------:R-:W0:Y:S01]  /*1240*/  MUFU.RCP R0, R7 ;  /* 0x0000000700007308 */ /* 0x000e220000001000 */
[----:B------:R-:W-:Y:S01]  /*1250*/  IADD3 R13, PT, PT, R13, 0x1, RZ ;  /* 0x000000010d0d7810 */ /* 0x000fe20007ffe0ff */
[----:B------:R-:W-:Y:S03]  /*1260*/  BSSY.RECONVERGENT B1, `(.L_x_54) ;  /* 0x000000c000017945 */ /* 0x000fe60003800200 */
[----:B------:R-:W-:Y:S01]  /*1270*/  ISETP.NE.AND P2, PT, R13, RZ, PT ;  /* 0x000000ff0d00720c */ /* 0x000fe20003f45270 */
[----:B0-----:R-:W-:-:S04]  /*1280*/  FFMA R5, -R7, R0, 1 ;  /* 0x3f80000007057423 */ /* 0x001fc80000000100 */
[----:B------:R-:W-:Y:S01]  /*1290*/  FFMA R0, R0, R5, R0 ;  /* 0x0000000500007223 */ /* 0x000fe20000000000 */
[----:B--2---:R-:W0:Y:S03]  /*12a0*/  FCHK P0, R3, R7 ;  /* 0x0000000703007302 */ /* 0x004e260000000000 */
[----:B------:R-:W-:-:S04]  /*12b0*/  FFMA R5, R3, R0, RZ ;  /* 0x0000000003057223 */ /* 0x000fc800000000ff */
[----:B------:R-:W-:-:S04]  /*12c0*/  FFMA R2, -R7, R5, R3 ;  /* 0x0000000507027223 */ /* 0x000fc80000000103 */
[----:B------:R-:W-:Y:S01]  /*12d0*/  FFMA R5, R0, R2, R5 ;  /* 0x0000000200057223 */ /* 0x000fe20000000005 */
[----:B0-----:R-:W-:Y:S06]  /*12e0*/  @!P0 BRA `(.L_x_55) ;  /* 0x00000000000c8947 */ /* 0x001fec0003800000 */
[----:B------:R-:W-:Y:S01]  /*12f0*/  IMAD.MOV.U32 R0, RZ, RZ, R7 ;  /* 0x000000ffff007224 */ /* 0x000fe200078e0007 */
[----:B------:R-:W-:-:S07]  /*1300*/  MOV R2, 0x1320 ;  /* 0x0000132000027802 */ /* 0x000fce0000000f00 */
[----:B------:R-:W-:Y:S05]  /*1310*/  CALL.REL.NOINC `($__internal_3_$__cuda_sm3x_div_rn_noftz_f32_slowpath) ;  /* 0x0000000400647944 */ /* 0x000fea0003c00000 */
.L_x_55:
[----:B------:R-:W-:Y:S05]  /*1320*/  BSYNC.RECONVERGENT B1 ;  /* 0x0000000000017941 */ /* 0x000fea0003800200 */
.L_x_54:
[----:B------:R1:W-:Y:S01]  /*1330*/  STG.E desc[UR8][R8.64], R5 ;  /* 0x0000000508007986 */ /* 0x0003e2000c101908 */
[----:B------:R-:W-:Y:S01]  /*1340*/  IADD3 R16, PT, PT, R19, R16, RZ ;  /* 0x0000001013107210 */ /* 0x000fe20007ffe0ff */
[----:B------:R-:W-:Y:S06]  /*1350*/  @P2 BRA `(.L_x_56) ;  /* 0xfffffffc00b02947 */ /* 0x000fec000383ffff */
.L_x_53:
[----:B------:R-:W-:Y:S05]  /*1360*/  BSYNC.RECONVERGENT B0 ;  /* 0x0000000000007941 */ /* 0x000fea0003800200 */
.L_x_52:
[----:B------:R-:W-:-:S13]  /*1370*/  ISETP.GE.U32.AND P0, PT, R17, 0x3, PT ;  /* 0x000000031100780c */ /* 0x000fda0003f06070 */
[----:B------:R-:W-:Y:S05]  /*1380*/  @!P0 EXIT ;  /* 0x000000000000894d */ /* 0x000fea0003800000 */
[----:B------:R-:W0:Y:S01]  /*1390*/  LDC R13, c[0x0][0x388] ;  /* 0x0000e200ff0d7b82 */ /* 0x000e220000000800 */
[----:B------:R-:W-:Y:S01]  /*13a0*/  IMAD.SHL.U32 R19, R19, 0x4, RZ ;  /* 0x0000000413137824 */ /* 0x000fe200078e00ff */
[----:B------:R-:W2:Y:S06]  /*13b0*/  LDCU UR4, c[0x0][0x388] ;  /* 0x00007100ff0477ac */ /* 0x000eac0008000800 */
[----:B-1----:R-:W1:Y:S02]  /*13c0*/  LDC.64 R8, c[0x0][0x380] ;  /* 0x0000e000ff087b82 */ /* 0x002e640000000a00 */
.L_x_65:
[----:B0-----:R-:W-:-:S04]  /*13d0*/  IMAD R15, R13, UR7, R4 ;  /* 0x000000070d0f7c24 */ /* 0x001fc8000f8e0204 */
[----:B-1----:R-:W-:-:S05]  /*13e0*/  IMAD.WIDE R14, R15, 0x4, R8 ;  /* 0x000000040f0e7825 */ /* 0x002fca00078e0208 */
[----:B------:R-:W3:Y:S01]  /*13f0*/  LDG.E R6, desc[UR8][R14.64] ;  /* 0x000000080e067981 */ /* 0x000ee2000c1e1900 */
[----:B------:R-:W0:Y:S01]  /*1400*/  MUFU.RCP R0, R7 ;  /* 0x0000000700007308 */ /* 0x000e220000001000 */
[----:B------:R-:W-:Y:S01]  /*1410*/  BSSY.RECONVERGENT B0, `(.L_x_57) ;  /* 0x000000d000007945 */ /* 0x000fe20003800200 */
[----:B0-----:R-:W-:-:S04]  /*1420*/  FFMA R3, -R7, R0, 1 ;  /* 0x3f80000007037423 */ /* 0x001fc80000000100 */
[----:B------:R-:W-:Y:S02]  /*1430*/  FFMA R0, R0, R3, R0 ;  /* 0x0000000300007223 */ /* 0x000fe40000000000 */
[----:B---3--:R-:W0:Y:S02]  /*1440*/  FCHK P0, R6, R7 ;  /* 0x0000000706007302 */ /* 0x008e240000000000 */
[----:B------:R-:W-:-:S04]  /*1450*/  FFMA R2, R0, R6, RZ ;  /* 0x0000000600027223 */ /* 0x000fc800000000ff */
[----:B------:R-:W-:-:S04]  /*1460*/  FFMA R3, -R7, R2, R6 ;  /* 0x0000000207037223 */ /* 0x000fc80000000106 */
[----:B------:R-:W-:Y:S01]  /*1470*/  FFMA R3, R0, R3, R2 ;  /* 0x0000000300037223 */ /* 0x000fe20000000002 */
[----:B0-----:R-:W-:Y:S06]  /*1480*/  @!P0 BRA `(.L_x_58) ;  /* 0x0000000000148947 */ /* 0x001fec0003800000 */
[----:B------:R-:W-:Y:S01]  /*1490*/  MOV R3, R6 ;  /* 0x0000000600037202 */ /* 0x000fe20000000f00 */
[----:B------:R-:W-:Y:S01]  /*14a0*/  IMAD.MOV.U32 R0, RZ, RZ, R7 ;  /* 0x000000ffff007224 */ /* 0x000fe200078e0007 */
[----:B------:R-:W-:-:S07]  /*14b0*/  MOV R2, 0x14d0 ;  /* 0x000014d000027802 */ /* 0x000fce0000000f00 */
[----:B--2---:R-:W-:Y:S05]  /*14c0*/  CALL.REL.NOINC `($__internal_3_$__cuda_sm3x_div_rn_noftz_f32_slowpath) ;  /* 0x0000000000f87944 */ /* 0x004fea0003c00000 */
[----:B------:R-:W-:-:S07]  /*14d0*/  MOV R3, R5 ;  /* 0x0000000500037202 */ /* 0x000fce0000000f00 */
.L_x_58:
[----:B--2---:R-:W-:Y:S05]  /*14e0*/  BSYNC.RECONVERGENT B0 ;  /* 0x0000000000007941 */ /* 0x004fea0003800200 */
.L_x_57:
[----:B------:R-:W-:Y:S01]  /*14f0*/  IADD3 R16, P0, PT, R19, R14, RZ ;  /* 0x0000000e13107210 */ /* 0x000fe20007f1e0ff */
[----:B------:R0:W-:Y:S04]  /*1500*/  STG.E desc[UR8][R14.64], R3 ;  /* 0x000000030e007986 */ /* 0x0001e8000c101908 */
[----:B------:R-:W-:-:S05]  /*1510*/  IMAD.X R17, RZ, RZ, R15, P0 ;  /* 0x000000ffff117224 */ /* 0x000fca00000e060f */
[----:B------:R-:W2:Y:S01]  /*1520*/  LDG.E R6, desc[UR8][R16.64] ;  /* 0x0000000810067981 */ /* 0x000ea2000c1e1900 */
[----:B------:R-:W1:Y:S01]  /*1530*/  MUFU.RCP R0, R7 ;  /* 0x0000000700007308 */ /* 0x000e620000001000 */
[----:B------:R-:W-:Y:S01]  /*1540*/  BSSY.RECONVERGENT B0, `(.L_x_59) ;  /* 0x000000c000007945 */ /* 0x000fe20003800200 */
[----:B-1----:R-:W-:-:S04]  /*1550*/  FFMA R5, -R7, R0, 1 ;  /* 0x3f80000007057423 */ /* 0x002fc80000000100 */
[----:B------:R-:W-:Y:S02]  /*1560*/  FFMA R0, R0, R5, R0 ;  /* 0x0000000500007223 */ /* 0x000fe40000000000 */
[----:B--2---:R-:W1:Y:S02]  /*1570*/  FCHK P0, R6, R7 ;  /* 0x0000000706007302 */ /* 0x004e640000000000 */
[----:B------:R-:W-:-:S04]  /*1580*/  FFMA R2, R0, R6, RZ ;  /* 0x0000000600027223 */ /* 0x000fc800000000ff */
[----:B------:R-:W-:-:S04]  /*1590*/  FFMA R5, -R7, R2, R6 ;  /* 0x0000000207057223 */ /* 0x000fc80000000106 */
[----:B------:R-:W-:Y:S01]  /*15a0*/  FFMA R5, R0, R5, R2 ;  /* 0x0000000500057223 */ /* 0x000fe20000000002 */
[----:B01----:R-:W-:Y:S06]  /*15b0*/  @!P0 BRA `(.L_x_60) ;  /* 0x0000000000108947 */ /* 0x003fec0003800000 */
[----:B------:R-:W-:Y:S01]  /*15c0*/  MOV R3, R6 ;  /* 0x0000000600037202 */ /* 0x000fe20000000f00 */
[----:B------:R-:W-:Y:S01]  /*15d0*/  IMAD.MOV.U32 R0, RZ, RZ, R7 ;  /* 0x000000ffff007224 */ /* 0x000fe200078e0007 */
[----:B------:R-:W-:-:S07]  /*15e0*/  MOV R2, 0x1600 ;  /* 0x0000160000027802 */ /* 0x000fce0000000f00 */
[----:B------:R-:W-:Y:S05]  /*15f0*/  CALL.REL.NOINC `($__internal_3_$__cuda_sm3x_div_rn_noftz_f32_slowpath) ;  /* 0x0000000000ac7944 */ /* 0x000fea0003c00000 */
.L_x_60:
[----:B------:R-:W-:Y:S05]  /*1600*/  BSYNC.RECONVERGENT B0 ;  /* 0x0000000000007941 */ /* 0x000fea0003800200 */
.L_x_59:
[----:B------:R-:W-:Y:S01]  /*1610*/  IADD3 R14, P0, PT, R19, R16, RZ ;  /* 0x00000010130e7210 */ /* 0x000fe20007f1e0ff */
[----:B------:R0:W-:Y:S03]  /*1620*/  STG.E desc[UR8][R16.64], R5 ;  /* 0x0000000510007986 */ /* 0x0001e6000c101908 */
[----:B------:R-:W-:-:S05]  /*1630*/  IADD3.X R15, PT, PT, RZ, R17, RZ, P0, !PT ;  /* 0x00000011ff0f7210 */ /* 0x000fca00007fe4ff */
        /* <DEDUP_REMOVED lines=10> */
[----:B------:R-:W-:Y:S01]  /*16e0*/  IMAD.MOV.U32 R3, RZ, RZ, R6 ;  /* 0x000000ffff037224 */ /* 0x000fe200078e0006 */
[----:B------:R-:W-:Y:S02]  /*16f0*/  MOV R0, R7 ;  /* 0x0000000700007202 */ /* 0x000fe40000000f00 */
[----:B------:R-:W-:-:S07]  /*1700*/  MOV R2, 0x1720 ;  /* 0x0000172000027802 */ /* 0x000fce0000000f00 */
[----:B------:R-:W-:Y:S05]  /*1710*/  CALL.REL.NOINC `($__internal_3_$__cuda_sm3x_div_rn_noftz_f32_slowpath) ;  /* 0x0000000000647944 */ /* 0x000fea0003c00000 */
[----:B------:R-:W-:-:S07]  /*1720*/  IMAD.MOV.U32 R3, RZ, RZ, R5 ;  /* 0x000000ffff037224 */ /* 0x000fce00078e0005 */
.L_x_62:
[----:B------:R-:W-:Y:S05]  /*1730*/  BSYNC.RECONVERGENT B0 ;  /* 0x0000000000007941 */ /* 0x000fea0003800200 */
.L_x_61:
        /* <DEDUP_REMOVED lines=17> */
.L_x_64:
[----:B------:R-:W-:Y:S05]  /*1850*/  BSYNC.RECONVERGENT B0 ;  /* 0x0000000000007941 */ /* 0x000fea0003800200 */
.L_x_63:
[----:B------:R3:W-:Y:S01]  /*1860*/  STG.E desc[UR8][R16.64], R5 ;  /* 0x0000000510007986 */ /* 0x0007e2000c101908 */
[----:B------:R-:W-:-:S05]  /*1870*/  IMAD.IADD R4, R19, 0x1, R4 ;  /* 0x0000000113047824 */ /* 0x000fca00078e0204 */
[----:B------:R-:W-:-:S13]  /*1880*/  ISETP.GE.AND P0, PT, R4, UR4, PT ;  /* 0x0000000404007c0c */ /* 0x000fda000bf06270 */
[----:B---3--:R-:W-:Y:S05]  /*1890*/  @!P0 BRA `(.L_x_65) ;  /* 0xfffffff800cc8947 */ /* 0x008fea000383ffff */
[----:B------:R-:W-:Y:S05]  /*18a0*/  EXIT ;  /* 0x000000000000794d */ /* 0x000fea0003800000 */
        .weak           $__internal_3_$__cuda_sm3x_div_rn_noftz_f32_slowpath
        .type           $__internal_3_$__cuda_sm3x_div_rn_noftz_f32_slowpath,@function
        .size           $__internal_3_$__cuda_sm3x_div_rn_noftz_f32_slowpath,(.L_x_96 - $__internal_3_$__cuda_sm3x_div_rn_noftz_f32_slowpath)
$__internal_3_$__cuda_sm3x_div_rn_noftz_f32_slowpath:
[----:B------:R-:W-:Y:S01]  /*18b0*/  SHF.R.U32.HI R5, RZ, 0x17, R0 ;  /* 0x00000017ff057819 */ /* 0x000fe20000011600 */
[----:B------:R-:W-:Y:S01]  /*18c0*/  BSSY.RECONVERGENT B2, `(.L_x_66) ;  /* 0x0000062000027945 */ /* 0x000fe20003800200 */
[----:B------:R-:W-:Y:S02]  /*18d0*/  SHF.R.U32.HI R10, RZ, 0x17, R3 ;  /* 0x00000017ff0a7819 */ /* 0x000fe40000011603 */
[----:B------:R-:W-:Y:S02]  /*18e0*/  LOP3.LUT R5, R5, 0xff, RZ, 0xc0, !PT ;  /* 0x000000ff05057812 */ /* 0x000fe400078ec0ff */
[----:B------:R-:W-:Y:S02]  /*18f0*/  LOP3.LUT R10, R10, 0xff, RZ, 0xc0, !PT ;  /* 0x000000ff0a0a7812 */ /* 0x000fe400078ec0ff */
[----:B------:R-:W-:-:S03]  /*1900*/  IADD3 R11, PT, PT, R5, -0x1, RZ ;  /* 0xffffffff050b7810 */ /* 0x000fc60007ffe0ff */
[----:B------:R-:W-:Y:S01]  /*1910*/  VIADD R12, R10, 0xffffffff ;  /* 0xffffffff0a0c7836 */ /* 0x000fe20000000000 */
[----:B------:R-:W-:-:S04]  /*1920*/  ISETP.GT.U32.AND P0, PT, R11, 0xfd, PT ;  /* 0x000000fd0b00780c */ /* 0x000fc80003f04070 */
[----:B------:R-:W-:-:S13]  /*1930*/  ISETP.GT.U32.OR P0, PT, R12, 0xfd, P0 ;  /* 0x000000fd0c00780c */ /* 0x000fda0000704470 */
[----:B------:R-:W-:Y:S01]  /*1940*/  @!P0 MOV R6, RZ ;  /* 0x000000ff00068202 */ /* 0x000fe20000000f00 */
        /* <DEDUP_REMOVED lines=19> */
[----:B------:R-:W-:Y:S01]  /*1a80*/  @P0 IMAD.MOV.U32 R6, RZ, RZ, RZ ;  /* 0x000000ffff060224 */ /* 0x000fe200078e00ff */
[----:B------:R-:W-:Y:S01]  /*1a90*/  @!P0 MOV R6, 0xffffffc0 ;  /* 0xffffffc000068802 */ /* 0x000fe20000000f00 */
[----:B------:R-:W-:Y:S01]  /*1aa0*/  @!P0 FFMA R3, R3, 1.84467440737095516160e+19, RZ ;  /* 0x5f80000003038823 */ /* 0x000fe200000000ff */
[----:B------:R-:W-:-:S03]  /*1ab0*/  @!P1 FFMA R0, R0, 1.84467440737095516160e+19, RZ ;  /* 0x5f80000000009823 */ /* 0x000fc600000000ff */
[----:B------:R-:W-:-:S07]  /*1ac0*/  @!P1 VIADD R6, R6, 0x40 ;  /* 0x0000004006069836 */ /* 0x000fce0000000000 */
.L_x_67:
[----:B------:R-:W-:Y:S01]  /*1ad0*/  LEA R11, R5, 0xc0800000, 0x17 ;  /* 0xc0800000050b7811 */ /* 0x000fe200078eb8ff */
[----:B------:R-:W-:Y:S01]  /*1ae0*/  VIADD R10, R10, 0xffffff81 ;  /* 0xffffff810a0a7836 */ /* 0x000fe20000000000 */
[----:B------:R-:W-:Y:S02]  /*1af0*/  BSSY.RECONVERGENT B3, `(.L_x_72) ;  /* 0x0000035000037945 */ /* 0x000fe40003800200 */
[----:B------:R-:W-:Y:S01]  /*1b00*/  IADD3 R18, PT, PT, -R11, R0, RZ ;  /* 0x000000000b127210 */ /* 0x000fe20007ffe1ff */
[C---:B------:R-:W-:Y:S01]  /*1b10*/  IMAD R0, R10.reuse, -0x800000, R3 ;  /* 0xff8000000a007824 */ /* 0x040fe200078e0203 */
[----:B------:R-:W-:Y:S02]  /*1b20*/  IADD3 R5, PT, PT, R10, 0x7f, -R5 ;  /* 0x0000007f0a057810 */ /* 0x000fe40007ffe805 */
[----:B------:R-:W0:Y:S01]  /*1b30*/  MUFU.RCP R12, R18 ;  /* 0x00000012000c7308 */ /* 0x000e220000001000 */
[----:B------:R-:W-:Y:S01]  /*1b40*/  FADD.FTZ R11, -R18, -RZ ;  /* 0x800000ff120b7221 */ /* 0x000fe20000010100 */
[----:B------:R-:W-:-:S03]  /*1b50*/  IADD3 R5, PT, PT, R5, R6, RZ ;  /* 0x0000000605057210 */ /* 0x000fc60007ffe0ff */
        /* <DEDUP_REMOVED lines=8> */
[----:B------:R-:W-:-:S05]  /*1be0*/  LOP3.LUT R6, R3, 0xff, RZ, 0xc0, !PT ;  /* 0x000000ff03067812 */ /* 0x000fca00078ec0ff */
[----:B------:R-:W-:-:S05]  /*1bf0*/  IMAD.IADD R3, R6, 0x1, R5 ;  /* 0x0000000106037824 */ /* 0x000fca00078e0205 */
[----:B------:R-:W-:-:S04]  /*1c00*/  IADD3 R6, PT, PT, R3, -0x1, RZ ;  /* 0xffffffff03067810 */ /* 0x000fc80007ffe0ff */
        /* <DEDUP_REMOVED lines=10> */
[----:B------:R-:W-:Y:S02]  /*1cb0*/  VIADD R10, R3, 0x20 ;  /* 0x00000020030a7836 */ /* 0x000fe40000000000 */
[CCC-:B------:R-:W-:Y:S01]  /*1cc0*/  FFMA.RP R6, R21.reuse, R11.reuse, R12.reuse ;  /* 0x0000000b15067223 */ /* 0x1c0fe2000000800c */
[----:B------:R-:W-:Y:S01]  /*1cd0*/  FFMA.RM R11, R21, R11, R12 ;  /* 0x0000000b150b7223 */ /* 0x000fe2000000400c */
[----:B------:R-:W-:Y:S02]  /*1ce0*/  ISETP.NE.AND P3, PT, R3, RZ, PT ;  /* 0x000000ff0300720c */ /* 0x000fe40003f65270 */
[----:B------:R-:W-:Y:S02]  /*1cf0*/  LOP3.LUT R5, R5, 0x7fffff, RZ, 0xc0, !PT ;  /* 0x007fffff05057812 */ /* 0x000fe400078ec0ff */
[----:B------:R-:W-:Y:S02]  /*1d00*/  ISETP.NE.AND P1, PT, R3, RZ, PT ;  /* 0x000000ff0300720c */ /* 0x000fe40003f25270 */
[----:B------:R-:W-:-:S02]  /*1d10*/  LOP3.LUT R5, R5, 0x800000, RZ, 0xfc, !PT ;  /* 0x0080000005057812 */ /* 0x000fc400078efcff */
[----:B------:R-:W-:Y:S02]  /*1d20*/  IADD3 R3, PT, PT, -R3, RZ, RZ ;  /* 0x000000ff03037210 */ /* 0x000fe40007ffe1ff */
[----:B------:R-:W-:Y:S02]  /*1d30*/  SHF.L.U32 R10, R5, R10, RZ ;  /* 0x0000000a050a7219 */ /* 0x000fe400000006ff */
[----:B------:R-:W-:Y:S02]  /*1d40*/  FSETP.NEU.FTZ.AND P0, PT, R6, R11, PT ;  /* 0x0000000b0600720b */ /* 0x000fe40003f1d000 */
[----:B------:R-:W-:Y:S02]  /*1d50*/  SEL R6, R3, RZ, P3 ;  /* 0x000000ff03067207 */ /* 0x000fe40001800000 */
[----:B------:R-:W-:Y:S02]  /*1d60*/  ISETP.NE.AND P1, PT, R10, RZ, P1 ;  /* 0x000000ff0a00720c */ /* 0x000fe40000f25270 */
[----:B------:R-:W-:-:S02]  /*1d70*/  SHF.R.U32.HI R6, RZ, R6, R5 ;  /* 0x00000006ff067219 */ /* 0x000fc40000011605 */
[----:B------:R-:W-:Y:S02]  /*1d80*/  PLOP3.LUT P0, PT, P0, P1, PT, 0xf8, 0x8f ;  /* 0x00000000008f781c */ /* 0x000fe40000703f70 */
[----:B------:R-:W-:Y:S02]  /*1d90*/  SHF.R.U32.HI R10, RZ, 0x1, R6 ;  /* 0x00000001ff0a7819 */ /* 0x000fe40000011606 */
[----:B------:R-:W-:-:S04]  /*1da0*/  SEL R3, RZ, 0x1, !P0 ;  /* 0x00000001ff037807 */ /* 0x000fc80004000000 */
[----:B------:R-:W-:-:S04]  /*1db0*/  LOP3.LUT R3, R3, 0x1, R10, 0xf8, !PT ;  /* 0x0000000103037812 */ /* 0x000fc800078ef80a */
[----:B------:R-:W-:-:S05]  /*1dc0*/  LOP3.LUT R3, R3, R6, RZ, 0xc0, !PT ;  /* 0x0000000603037212 */ /* 0x000fca00078ec0ff */
[----:B------:R-:W-:-:S05]  /*1dd0*/  IMAD.IADD R3, R10, 0x1, R3 ;  /* 0x000000010a037824 */ /* 0x000fca00078e0203 */
[----:B------:R-:W-:Y:S01]  /*1de0*/  LOP3.LUT R0, R3, R0, RZ, 0xfc, !PT ;  /* 0x0000000003007212 */ /* 0x000fe200078efcff */
[----:B------:R-:W-:Y:S06]  /*1df0*/  BRA `(.L_x_75) ;  /* 0x0000000000107947 */ /* 0x000fec0003800000 */
.L_x_74:
[----:B------:R-:W-:-:S04]  /*1e00*/  LOP3.LUT R0, R0, 0x80000000, RZ, 0xc0, !PT ;  /* 0x8000000000007812 */ /* 0x000fc800078ec0ff */
[----:B------:R-:W-:Y:S01]  /*1e10*/  LOP3.LUT R0, R0, 0x7f800000, RZ, 0xfc, !PT ;  /* 0x7f80000000007812 */ /* 0x000fe200078efcff */
[----:B------:R-:W-:Y:S06]  /*1e20*/  BRA `(.L_x_75) ;  /* 0x0000000000047947 */ /* 0x000fec0003800000 */
.L_x_73:
[----:B------:R-:W-:-:S07]  /*1e30*/  LEA R0, R5, R0, 0x17 ;  /* 0x0000000005007211 */ /* 0x000fce00078eb8ff */
.L_x_75:
[----:B------:R-:W-:Y:S05]  /*1e40*/  BSYNC.RECONVERGENT B3 ;  /* 0x0000000000037941 */ /* 0x000fea0003800200 */
.L_x_72:
[----:B------:R-:W-:Y:S05]  /*1e50*/  BRA `(.L_x_76) ;  /* 0x0000000000207947 */ /* 0x000fea0003800000 */
.L_x_71:
[----:B------:R-:W-:-:S04]  /*1e60*/  LOP3.LUT R0, R0, 0x80000000, R3, 0x48, !PT ;  /* 0x8000000000007812 */ /* 0x000fc800078e4803 */
[----:B------:R-:W-:Y:S01]  /*1e70*/  LOP3.LUT R0, R0, 0x7f800000, RZ, 0xfc, !PT ;  /* 0x7f80000000007812 */ /* 0x000fe200078efcff */
[----:B------:R-:W-:Y:S06]  /*1e80*/  BRA `(.L_x_76) ;  /* 0x0000000000147947 */ /* 0x000fec0003800000 */
.L_x_70:
[----:B------:R-:W-:Y:S01]  /*1e90*/  LOP3.LUT R0, R0, 0x80000000, R3, 0x48, !PT ;  /* 0x8000000000007812 */ /* 0x000fe200078e4803 */
[----:B------:R-:W-:Y:S06]  /*1ea0*/  BRA `(.L_x_76) ;  /* 0x00000000000c7947 */ /* 0x000fec0003800000 */
.L_x_69:
[----:B------:R-:W0:Y:S01]  /*1eb0*/  MUFU.RSQ R0, -QNAN ;  /* 0xffc0000000007908 */ /* 0x000e220000001400 */
[----:B------:R-:W-:Y:S05]  /*1ec0*/  BRA `(.L_x_76) ;  /* 0x0000000000047947 */ /* 0x000fea0003800000 */
.L_x_68:
[----:B------:R-:W-:-:S07]  /*1ed0*/  FADD.FTZ R0, R3, R0 ;  /* 0x0000000003007221 */ /* 0x000fce0000010000 */
.L_x_76:
[----:B------:R-:W-:Y:S05]  /*1ee0*/  BSYNC.RECONVERGENT B2 ;  /* 0x0000000000027941 */ /* 0x000fea0003800200 */
.L_x_66:
[----:B------:R-:W-:Y:S02]  /*1ef0*/  HFMA2 R3, -RZ, RZ, 0, 0 ;  /* 0x00000000ff037431 */ /* 0x000fe400000001ff */
[----:B0-----:R-:W-:Y:S02]  /*1f00*/  IMAD.MOV.U32 R5, RZ, RZ, R0 ;  /* 0x000000ffff057224 */ /* 0x001fe400078e0000 */
[----:B------:R-:W-:Y:S05]  /*1f10*/  RET.REL.NODEC R2 `(_Z20naive_softmax_kernelPfi) ;  /* 0xffffffe002387950 */ /* 0x000fea0003c3ffff */
.L_x_77:
        /* <DEDUP_REMOVED lines=14> */
.L_x_96:


//--------------------- .text._Z15naive_qk_kernelPKfS0_Pfii --------------------------
	.section	.text._Z15naive_qk_kernelPKfS0_Pfii,"ax",@progbits
	.align	128
        .global         _Z15naive_qk_kernelPKfS0_Pfii
        .type           _Z15naive_qk_kernelPKfS0_Pfii,@function
        .size           _Z15naive_qk_kernelPKfS0_Pfii,(.L_x_98 - _Z15naive_qk_kernelPKfS0_Pfii)
        .other          _Z15naive_qk_kernelPKfS0_Pfii,@"STO_CUDA_ENTRY STV_DEFAULT"
_Z15naive_qk_kernelPKfS0_Pfii:
.text._Z15naive_qk_kernelPKfS0_Pfii:
[----:B------:R-:W-:Y:S01]  /*0000*/  LDC R1, c[0x0][0x37c] ;  /* 0x0000df00ff017b82 */ /* 0x000fe20000000800 */
[----:B------:R-:W0:Y:S07]  /*0010*/  S2R R3, SR_TID.Y ;  /* 0x0000000000037919 */ /* 0x000e2e0000002200 */
[----:B------:R-:W0:Y:S01]  /*0020*/  LDC R6, c[0x0][0x364] ;  /* 0x0000d900ff067b82 */ /* 0x000e220000000800 */
[----:B------:R-:W1:Y:S01]  /*0030*/  LDCU UR6, c[0x0][0x398] ;  /* 0x00007300ff0677ac */ /* 0x000e620008000800 */
[----:B------:R-:W2:Y:S06]  /*0040*/  S2R R0, SR_TID.X ;  /* 0x0000000000007919 */ /* 0x000eac0000002100 */
[----:B------:R-:W0:Y:S08]  /*0050*/  S2UR UR4, SR_CTAID.Y ;  /* 0x00000000000479c3 */ /* 0x000e300000002600 */
[----:B------:R-:W2:Y:S08]  /*0060*/  S2UR UR5, SR_CTAID.X ;  /* 0x00000000000579c3 */ /* 0x000eb00000002500 */
[----:B------:R-:W2:Y:S01]  /*0070*/  LDC R7, c[0x0][0x360] ;  /* 0x0000d800ff077b82 */ /* 0x000ea20000000800 */
[----:B0-----:R-:W-:-:S02]  /*0080*/  IMAD R6, R6, UR4, R3 ;  /* 0x0000000406067c24 */ /* 0x001fc4000f8e0203 */
[----:B--2---:R-:W-:-:S05]  /*0090*/  IMAD R7, R7, UR5, R0 ;  /* 0x0000000507077c24 */ /* 0x004fca000f8e0200 */
[----:B------:R-:W-:-:S04]  /*00a0*/  VIMNMX R0, PT, PT, R6, R7, !PT ;  /* 0x0000000706007248 */ /* 0x000fc80007fe0100 */
[----:B-1----:R-:W-:-:S13]  /*00b0*/  ISETP.GE.AND P0, PT, R0, UR6, PT ;  /* 0x0000000600007c0c */ /* 0x002fda000bf06270 */
[----:B------:R-:W-:Y:S05]  /*00c0*/  @P0 EXIT ;  /* 0x000000000000094d */ /* 0x000fea0003800000 */
[----:B------:R-:W0:Y:S01]  /*00d0*/  LDCU UR12, c[0x0][0x39c] ;  /* 0x00007380ff0c77ac */ /* 0x000e220008000800 */
[----:B------:R-:W-:Y:S01]  /*00e0*/  HFMA2 R14, -RZ, RZ, 0, 0 ;  /* 0x00000000ff0e7431 */ /* 0x000fe200000001ff */
[----:B------:R-:W1:Y:S01]  /*00f0*/  LDCU.64 UR10, c[0x0][0x358] ;  /* 0x00006b00ff0a77ac */ /* 0x000e620008000a00 */
[----:B0-----:R-:W-:-:S09]  /*0100*/  UISETP.GE.AND UP0, UPT, UR12, 0x1, UPT ;  /* 0x000000010c00788c */ /* 0x001fd2000bf06270 */
[----:B-1----:R-:W-:Y:S05]  /*0110*/  BRA.U !UP0, `(.L_x_78) ;  /* 0x00000009089c7547 */ /* 0x002fea000b800000 */
[----:B------:R-:W-:Y:S02]  /*0120*/  UISETP.GE.U32.AND UP1, UPT, UR12, 0x10, UPT ;  /* 0x000000100c00788c */ /* 0x000fe4000bf26070 */
[----:B------:R-:W-:Y:S01]  /*0130*/  IMAD R8, R6, UR12, RZ ;  /* 0x0000000c06087c24 */ /* 0x000fe2000f8e02ff */
[----:B------:R-:W-:Y:S02]  /*0140*/  ULOP3.LUT UR8, UR12, 0xf, URZ, 0xc0, !UPT ;  /* 0x0000000f0c087892 */ /* 0x000fe4000f8ec0ff */
[----:B------:R-:W-:Y:S01]  /*0150*/  IMAD R9, R7, UR12, RZ ;  /* 0x0000000c07097c24 */ /* 0x000fe2000f8e02ff */
[----:B------:R-:W-:Y:S01]  /*0160*/  MOV R14, RZ ;  /* 0x000000ff000e7202 */ /* 0x000fe20000000f00 */
[----:B------:R-:W-:Y:S01]  /*0170*/  UMOV UR4, URZ ;  /* 0x000000ff00047c82 */ /* 0x000fe20008000000 */
[----:B------:R-:W-:Y:S01]  /*0180*/  UISETP.NE.AND UP0, UPT, UR8, URZ, UPT ;  /* 0x000000ff0800728c */ /* 0x000fe2000bf05270 */
[----:B------:R-:W-:Y:S10]  /*0190*/  BRA.U !UP1, `(.L_x_79) ;  /* 0x0000000509107547 */ /* 0x000ff4000b800000 */
[----:B------:R-:W0:Y:S01]  /*01a0*/  LDC.64 R2, c[0x0][0x380] ;  /* 0x0000e000ff027b82 */ /* 0x000e220000000a00 */
[----:B------:R-:W1:Y:S01]  /*01b0*/  LDCU.64 UR6, c[0x0][0x388] ;  /* 0x00007100ff0677ac */ /* 0x000e620008000a00 */
[----:B------:R-:W-:Y:S01]  /*01c0*/  MOV R14, RZ ;  /* 0x000000ff000e7202 */ /* 0x000fe20000000f00 */
[----:B------:R-:W-:Y:S01]  /*01d0*/  IMAD.MOV.U32 R0, RZ, RZ, R9 ;  /* 0x000000ffff007224 */ /* 0x000fe200078e0009 */
[----:B------:R-:W-:-:S04]  /*01e0*/  ULOP3.LUT UR4, UR12, 0x7ffffff0, URZ, 0xc0, !UPT ;  /* 0x7ffffff00c047892 */ /* 0x000fc8000f8ec0ff */
[----:B------:R-:W-:Y:S02]  /*01f0*/  UIADD3 UR9, UPT, UPT, -UR4, URZ, URZ ;  /* 0x000000ff04097290 */ /* 0x000fe4000fffe1ff */
[----:B-1----:R-:W-:-:S04]  /*0200*/  UIADD3 UR5, UP1, UPT, UR6, 0x20, URZ ;  /* 0x0000002006057890 */ /* 0x002fc8000ff3e0ff */
[----:B------:R-:W-:Y:S01]  /*0210*/  UIADD3.X UR6, UPT, UPT, URZ, UR7, URZ, UP1, !UPT ;  /* 0x00000007ff067290 */ /* 0x000fe20008ffe4ff */
[----:B0-----:R-:W-:-:S03]  /*0220*/  IMAD.WIDE.U32 R2, R8, 0x4, R2 ;  /* 0x0000000408027825 */ /* 0x001fc600078e0002 */
[----:B------:R-:W-:-:S04]  /*0230*/  IADD3 R4, P0, PT, R2, 0x20, RZ ;  /* 0x0000002002047810 */ /* 0x000fc80007f1e0ff */
[----:B------:R-:W-:-:S09]  /*0240*/  IADD3.X R5, PT, PT, RZ, R3, RZ, P0, !PT ;  /* 0x00000003ff057210 */ /* 0x000fd200007fe4ff */
.L_x_80:
[----:B------:R-:W-:Y:S01]  /*0250*/  MOV R2, UR5 ;  /* 0x0000000500027c02 */ /* 0x000fe20008000f00 */
[----:B------:R-:W2:Y:S01]  /*0260*/  LDG.E.CONSTANT R15, desc[UR10][R4.64+-0x20] ;  /* 0xffffe00a040f7981 */ /* 0x000ea2000c1e9900 */
[----:B------:R-:W-:-:S03]  /*0270*/  MOV R3, UR6 ;  /* 0x0000000600037c02 */ /* 0x000fc60008000f00 */
[----:B------:R-:W3:Y:S01]  /*0280*/  LDG.E.CONSTANT R17, desc[UR10][R4.64+-0x1c] ;  /* 0xffffe40a04117981 */ /* 0x000ee2000c1e9900 */
[----:B------:R-:W-:-:S03]  /*0290*/  IMAD.WIDE R2, R0, 0x4, R2 ;  /* 0x0000000400027825 */ /* 0x000fc600078e0202 */
[----:B------:R-:W4:Y:S04]  /*02a0*/  LDG.E.CONSTANT R19, desc[UR10][R4.64+-0x18] ;  /* 0xffffe80a04137981 */ /* 0x000f28000c1e9900 */
[----:B------:R-:W2:Y:S04]  /*02b0*/  LDG.E.CONSTANT R16, desc[UR10][R2.64+-0x20] ;  /* 0xffffe00a02107981 */ /* 0x000ea8000c1e9900 */
[----:B------:R-:W3:Y:S04]  /*02c0*/  LDG.E.CONSTANT R24, desc[UR10][R2.64+-0x1c] ;  /* 0xffffe40a02187981 */ /* 0x000ee8000c1e9900 */
[----:B------:R-:W4:Y:S04]  /*02d0*/  LDG.E.CONSTANT R18, desc[UR10][R2.64+-0x18] ;  /* 0xffffe80a02127981 */ /* 0x000f28000c1e9900 */
[----:B------:R-:W5:Y:S04]  /*02e0*/  LDG.E.CONSTANT R20, desc[UR10][R4.64+-0x14] ;  /* 0xffffec0a04147981 */ /* 0x000f68000c1e9900 */
        /* <DEDUP_REMOVED lines=8> */
[----:B------:R-:W5:Y:S01]  /*0370*/  LDG.E.CONSTANT R26, desc[UR10][R4.64+0x1c] ;  /* 0x00001c0a041a7981 */ /* 0x000f62000c1e9900 */
[----:B--2---:R-:W-:-:S03]  /*0380*/  FFMA R16, R15, R16, R14 ;  /* 0x000000100f107223 */ /* 0x004fc6000000000e */
[----:B------:R-:W2:Y:S01]  /*0390*/  LDG.E.CONSTANT R15, desc[UR10][R4.64+-0x4] ;  /* 0xfffffc0a040f7981 */ /* 0x000ea2000c1e9900 */
[----:B---3--:R-:W-:-:S03]  /*03a0*/  FFMA R24, R17, R24, R16 ;  /* 0x0000001811187223 */ /* 0x008fc60000000010 */
[----:B------:R-:W2:Y:S01]  /*03b0*/  LDG.E.CONSTANT R14, desc[UR10][R2.64+-0x4] ;  /* 0xfffffc0a020e7981 */ /* 0x000ea2000c1e9900 */
[----:B----4-:R-:W-:-:S03]  /*03c0*/  FFMA R25, R19, R18, R24 ;  /* 0x0000001213197223 */ /* 0x010fc60000000018 */
[----:B------:R-:W3:Y:S04]  /*03d0*/  LDG.E.CONSTANT R16, desc[UR10][R4.64] ;  /* 0x0000000a04107981 */ /* 0x000ee8000c1e9900 */
[----:B------:R-:W3:Y:S01]  /*03e0*/  LDG.E.CONSTANT R17, desc[UR10][R2.64] ;  /* 0x0000000a02117981 */ /* 0x000ee2000c1e9900 */
[----:B-----5:R-:W-:-:S03]  /*03f0*/  FFMA R25, R20, R21, R25 ;  /* 0x0000001514197223 */ /* 0x020fc60000000019 */
[----:B------:R-:W4:Y:S04]  /*0400*/  LDG.E.CONSTANT R18, desc[UR10][R4.64+0x4] ;  /* 0x0000040a04127981 */ /* 0x000f28000c1e9900 */
[----:B------:R-:W4:Y:S01]  /*0410*/  LDG.E.CONSTANT R19, desc[UR10][R2.64+0x4] ;  /* 0x0000040a02137981 */ /* 0x000f22000c1e9900 */
[----:B------:R-:W-:-:S03]  /*0420*/  FFMA R25, R22, R23, R25 ;  /* 0x0000001716197223 */ /* 0x000fc60000000019 */
[----:B------:R-:W5:Y:S04]  /*0430*/  LDG.E.CONSTANT R20, desc[UR10][R4.64+0x8] ;  /* 0x0000080a04147981 */ /* 0x000f68000c1e9900 */
[----:B------:R-:W5:Y:S01]  /*0440*/  LDG.E.CONSTANT R21, desc[UR10][R2.64+0x8] ;  /* 0x0000080a02157981 */ /* 0x000f62000c1e9900 */
[----:B------:R-:W-:-:S03]  /*0450*/  FFMA R25, R10, R11, R25 ;  /* 0x0000000b0a197223 */ /* 0x000fc60000000019 */
[----:B------:R-:W5:Y:S04]  /*0460*/  LDG.E.CONSTANT R22, desc[UR10][R4.64+0xc] ;  /* 0x00000c0a04167981 */ /* 0x000f68000c1e9900 */
[----:B------:R-:W5:Y:S04]  /*0470*/  LDG.E.CONSTANT R23, desc[UR10][R2.64+0xc] ;  /* 0x00000c0a02177981 */ /* 0x000f68000c1e9900 */
[----:B------:R-:W5:Y:S01]  /*0480*/  LDG.E.CONSTANT R10, desc[UR10][R4.64+0x10] ;  /* 0x0000100a040a7981 */ /* 0x000f62000c1e9900 */
[----:B------:R-:W-:-:S03]  /*0490*/  FFMA R28, R12, R13, R25 ;  /* 0x0000000d0c1c7223 */ /* 0x000fc60000000019 */
[----:B------:R-:W5:Y:S04]  /*04a0*/  LDG.E.CONSTANT R11, desc[UR10][R2.64+0x10] ;  /* 0x0000100a020b7981 */ /* 0x000f68000c1e9900 */
[----:B------:R-:W5:Y:S04]  /*04b0*/  LDG.E.CONSTANT R24, desc[UR10][R4.64+0x14] ;  /* 0x0000140a04187981 */ /* 0x000f68000c1e9900 */
[----:B------:R-:W5:Y:S04]  /*04c0*/  LDG.E.CONSTANT R25, desc[UR10][R2.64+0x14] ;  /* 0x0000140a02197981 */ /* 0x000f68000c1e9900 */
[----:B------:R0:W5:Y:S04]  /*04d0*/  LDG.E.CONSTANT R13, desc[UR10][R4.64+0x18] ;  /* 0x0000180a040d7981 */ /* 0x000168000c1e9900 */
[----:B------:R-:W5:Y:S01]  /*04e0*/  LDG.E.CONSTANT R12, desc[UR10][R2.64+0x18] ;  /* 0x0000180a020c7981 */ /* 0x000f62000c1e9900 */
[----:B------:R-:W-:-:S04]  /*04f0*/  UIADD3 UR9, UPT, UPT, UR9, 0x10, URZ ;  /* 0x0000001009097890 */ /* 0x000fc8000fffe0ff */
[----:B------:R-:W-:Y:S01]  /*0500*/  UISETP.NE.AND UP1, UPT, UR9, URZ, UPT ;  /* 0x000000ff0900728c */ /* 0x000fe2000bf25270 */
[----:B0-----:R-:W-:Y:S01]  /*0510*/  IADD3 R4, P0, PT, R4, 0x40, RZ ;  /* 0x0000004004047810 */ /* 0x001fe20007f1e0ff */
[----:B------:R-:W-:-:S03]  /*0520*/  VIADD R0, R0, 0x10 ;  /* 0x0000001000007836 */ /* 0x000fc60000000000 */
[----:B------:R-:W-:Y:S01]  /*0530*/  IADD3.X R5, PT, PT, RZ, R5, RZ, P0, !PT ;  /* 0x00000005ff057210 */ /* 0x000fe200007fe4ff */
[----:B--2---:R-:W-:-:S04]  /*0540*/  FFMA R15, R15, R14, R28 ;  /* 0x0000000e0f0f7223 */ /* 0x004fc8000000001c */
[----:B---3--:R-:W-:-:S04]  /*0550*/  FFMA R15, R16, R17, R15 ;  /* 0x00000011100f7223 */ /* 0x008fc8000000000f */
[----:B----4-:R-:W-:-:S04]  /*0560*/  FFMA R15, R18, R19, R15 ;  /* 0x00000013120f7223 */ /* 0x010fc8000000000f */
[----:B-----5:R-:W-:-:S04]  /*0570*/  FFMA R15, R20, R21, R15 ;  /* 0x00000015140f7223 */ /* 0x020fc8000000000f */
[----:B------:R-:W-:-:S04]  /*0580*/  FFMA R15, R22, R23, R15 ;  /* 0x00000017160f7223 */ /* 0x000fc8000000000f */
[----:B------:R-:W-:-:S04]  /*0590*/  FFMA R11, R10, R11, R15 ;  /* 0x0000000b0a0b7223 */ /* 0x000fc8000000000f */
[----:B------:R-:W-:-:S04]  /*05a0*/  FFMA R24, R24, R25, R11 ;  /* 0x0000001918187223 */ /* 0x000fc8000000000b */
[----:B------:R-:W-:-:S04]  /*05b0*/  FFMA R13, R13, R12, R24 ;  /* 0x0000000c0d0d7223 */ /* 0x000fc80000000018 */
[----:B------:R-:W-:Y:S01]  /*05c0*/  FFMA R14, R26, R27, R13 ;  /* 0x0000001b1a0e7223 */ /* 0x000fe2000000000d */
[----:B------:R-:W-:Y:S06]  /*05d0*/  BRA.U UP1, `(.L_x_80) ;  /* 0xfffffffd011c7547 */ /* 0x000fec000b83ffff */
.L_x_79:
[----:B------:R-:W-:Y:S05]  /*05e0*/  BRA.U !UP0, `(.L_x_78) ;  /* 0x0000000508687547 */ /* 0x000fea000b800000 */
[----:B------:R-:W-:Y:S02]  /*05f0*/  UISETP.GE.U32.AND UP0, UPT, UR8, 0x8, UPT ;  /* 0x000000080800788c */ /* 0x000fe4000bf06070 */
[----:B------:R-:W-:-:S04]  /*0600*/  ULOP3.LUT UR6, UR12, 0x7, URZ, 0xc0, !UPT ;  /* 0x000000070c067892 */ /* 0x000fc8000f8ec0ff */
[----:B------:R-:W-:-:S03]  /*0610*/  UISETP.NE.AND UP1, UPT, UR6, URZ, UPT ;  /* 0x000000ff0600728c */ /* 0x000fc6000bf25270 */
[----:B------:R-:W-:Y:S08]  /*0620*/  BRA.U !UP0, `(.L_x_81) ;  /* 0x0000000108907547 */ /* 0x000ff0000b800000 */
[----:B------:R-:W0:Y:S01]  /*0630*/  LDC.64 R10, c[0x0][0x380] ;  /* 0x0000e000ff0a7b82 */ /* 0x000e220000000a00 */
[----:B------:R-:W1:Y:S01]  /*0640*/  LDCU.64 UR8, c[0x0][0x380] ;  /* 0x00007000ff0877ac */ /* 0x000e620008000a00 */
[C---:B------:R-:W-:Y:S02]  /*0650*/  IADD3 R3, PT, PT, R8.reuse, UR4, RZ ;  /* 0x0000000408037c10 */ /* 0x040fe4000fffe0ff */
[----:B------:R-:W-:Y:S02]  /*0660*/  IADD3 R0, P0, PT, R8, UR4, RZ ;  /* 0x0000000408007c10 */ /* 0x000fe4000ff1e0ff */
[----:B------:R-:W-:Y:S02]  /*0670*/  IADD3 R13, PT, PT, R9, UR4, RZ ;  /* 0x00000004090d7c10 */ /* 0x000fe4000fffe0ff */
[----:B------:R-:W2:Y:S01]  /*0680*/  LDC.64 R4, c[0x0][0x388] ;  /* 0x0000e200ff047b82 */ /* 0x000ea20000000a00 */
[----:B0-----:R-:W-:Y:S01]  /*0690*/  IMAD.WIDE.U32 R10, R3, 0x4, R10 ;  /* 0x00000004030a7825 */ /* 0x001fe200078e000a */
[----:B------:R-:W-:-:S02]  /*06a0*/  IADD3.X R3, PT, PT, RZ, RZ, RZ, P0, !PT ;  /* 0x000000ffff037210 */ /* 0x000fc400007fe4ff */
[C---:B-1----:R-:W-:Y:S02]  /*06b0*/  LEA R2, P0, R0.reuse, UR8, 0x2 ;  /* 0x0000000800027c11 */ /* 0x042fe4000f8010ff */
[----:B------:R-:W3:Y:S02]  /*06c0*/  LDG.E.CONSTANT R15, desc[UR10][R10.64] ;  /* 0x0000000a0a0f7981 */ /* 0x000ee4000c1e9900 */
[----:B------:R-:W-:Y:S01]  /*06d0*/  LEA.HI.X R3, R0, UR9, R3, 0x2, P0 ;  /* 0x0000000900037c11 */ /* 0x000fe200080f1403 */
[----:B--2---:R-:W-:-:S04]  /*06e0*/  IMAD.WIDE R4, R13, 0x4, R4 ;  /* 0x000000040d047825 */ /* 0x004fc800078e0204 */
[----:B------:R-:W2:Y:S04]  /*06f0*/  LDG.E.CONSTANT R18, desc[UR10][R2.64+0x4] ;  /* 0x0000040a02127981 */ /* 0x000ea8000c1e9900 */
[----:B------:R-:W3:Y:S04]  /*0700*/  LDG.E.CONSTANT R16, desc[UR10][R4.64] ;  /* 0x0000000a04107981 */ /* 0x000ee8000c1e9900 */
[----:B------:R-:W2:Y:S04]  /*0710*/  LDG.E.CONSTANT R17, desc[UR10][R4.64+0x4] ;  /* 0x0000040a04117981 */ /* 0x000ea8000c1e9900 */
[----:B------:R-:W4:Y:S04]  /*0720*/  LDG.E.CONSTANT R19, desc[UR10][R4.64+0x8] ;  /* 0x0000080a04137981 */ /* 0x000f28000c1e9900 */
        /* <DEDUP_REMOVED lines=11> */
[----:B------:R-:W-:Y:S01]  /*07e0*/  UIADD3 UR4, UPT, UPT, UR4, 0x8, URZ ;  /* 0x0000000804047890 */ /* 0x000fe2000fffe0ff */
[----:B---3--:R-:W-:-:S04]  /*07f0*/  FFMA R15, R15, R16, R14 ;  /* 0x000000100f0f7223 */ /* 0x008fc8000000000e */
[----:B--2---:R-:W-:-:S04]  /*0800*/  FFMA R15, R18, R17, R15 ;  /* 0x00000011120f7223 */ /* 0x004fc8000000000f */
[----:B----4-:R-:W-:-:S04]  /*0810*/  FFMA R15, R20, R19, R15 ;  /* 0x00000013140f7223 */ /* 0x010fc8000000000f */
[----:B-----5:R-:W-:-:S04]  /*0820*/  FFMA R15, R22, R21, R15 ;  /* 0x00000015160f7223 */ /* 0x020fc8000000000f */
[----:B------:R-:W-:-:S04]  /*0830*/  FFMA R15, R24, R23, R15 ;  /* 0x00000017180f7223 */ /* 0x000fc8000000000f */
[----:B------:R-:W-:-:S04]  /*0840*/  FFMA R13, R12, R13, R15 ;  /* 0x0000000d0c0d7223 */ /* 0x000fc8000000000f */
[----:B------:R-:W-:-:S04]  /*0850*/  FFMA R11, R0, R11, R13 ;  /* 0x0000000b000b7223 */ /* 0x000fc8000000000d */
[----:B------:R-:W-:-:S07]  /*0860*/  FFMA R14, R10, R25, R11 ;  /* 0x000000190a0e7223 */ /* 0x000fce000000000b */
.L_x_81:
[----:B------:R-:W-:Y:S05]  /*0870*/  BRA.U !UP1, `(.L_x_78) ;  /* 0x0000000109c47547 */ /* 0x000fea000b800000 */
[----:B------:R-:W-:Y:S02]  /*0880*/  UISETP.GE.U32.AND UP0, UPT, UR6, 0x4, UPT ;  /* 0x000000040600788c */ /* 0x000fe4000bf06070 */
[----:B------:R-:W-:-:S04]  /*0890*/  ULOP3.LUT UR5, UR12, 0x3, URZ, 0xc0, !UPT ;  /* 0x000000030c057892 */ /* 0x000fc8000f8ec0ff */
[----:B------:R-:W-:-:S03]  /*08a0*/  UISETP.NE.AND UP1, UPT, UR5, URZ, UPT ;  /* 0x000000ff0500728c */ /* 0x000fc6000bf25270 */
[----:B------:R-:W-:Y:S08]  /*08b0*/  BRA.U !UP0, `(.L_x_82) ;  /* 0x0000000108607547 */ /* 0x000ff0000b800000 */
[----:B------:R-:W0:Y:S01]  /*08c0*/  LDC.64 R2, c[0x0][0x380] ;  /* 0x0000e000ff027b82 */ /* 0x000e220000000a00 */
[----:B------:R-:W1:Y:S01]  /*08d0*/  LDCU.64 UR6, c[0x0][0x380] ;  /* 0x00007000ff0677ac */ /* 0x000e620008000a00 */
[C---:B------:R-:W-:Y:S01]  /*08e0*/  VIADD R11, R8.reuse, UR4 ;  /* 0x00000004080b7c36 */ /* 0x040fe20008000000 */
[----:B------:R-:W-:Y:S02]  /*08f0*/  IADD3 R0, P0, PT, R8, UR4, RZ ;  /* 0x0000000408007c10 */ /* 0x000fe4000ff1e0ff */
[----:B------:R-:W-:-:S03]  /*0900*/  IADD3 R13, PT, PT, R9, UR4, RZ ;  /* 0x00000004090d7c10 */ /* 0x000fc6000fffe0ff */
[----:B------:R-:W2:Y:S01]  /*0910*/  LDC.64 R4, c[0x0][0x388] ;  /* 0x0000e200ff047b82 */ /* 0x000ea20000000a00 */
[----:B0-----:R-:W-:Y:S01]  /*0920*/  IMAD.WIDE.U32 R10, R11, 0x4, R2 ;  /* 0x000000040b0a7825 */ /* 0x001fe200078e0002 */
[----:B------:R-:W-:Y:S02]  /*0930*/  IADD3.X R3, PT, PT, RZ, RZ, RZ, P0, !PT ;  /* 0x000000ffff037210 */ /* 0x000fe400007fe4ff */
[----:B-1----:R-:W-:-:S03]  /*0940*/  LEA R2, P0, R0, UR6, 0x2 ;  /* 0x0000000600027c11 */ /* 0x002fc6000f8010ff */
[----:B------:R-:W3:Y:S01]  /*0950*/  LDG.E.CONSTANT R11, desc[UR10][R10.64] ;  /* 0x0000000a0a0b7981 */ /* 0x000ee2000c1e9900 */
        /* <DEDUP_REMOVED lines=8> */
[----:B------:R-:W5:Y:S01]  /*09e0*/  LDG.E.CONSTANT R18, desc[UR10][R4.64+0xc] ;  /* 0x00000c0a04127981 */ /* 0x000f62000c1e9900 */
[----:B------:R-:W-:Y:S01]  /*09f0*/  UIADD3 UR4, UPT, UPT, UR4, 0x4, URZ ;  /* 0x0000000404047890 */ /* 0x000fe2000fffe0ff */
[----:B---3--:R-:W-:-:S04]  /*0a00*/  FFMA R0, R11, R0, R14 ;  /* 0x000000000b007223 */ /* 0x008fc8000000000e */
[----:B--2---:R-:W-:-:S04]  /*0a10*/  FFMA R0, R13, R12, R0 ;  /* 0x0000000c0d007223 */ /* 0x004fc80000000000 */
[----:B----4-:R-:W-:-:S04]  /*0a20*/  FFMA R0, R15, R16, R0 ;  /* 0x000000100f007223 */ /* 0x010fc80000000000 */
[----:B-----5:R-:W-:-:S07]  /*0a30*/  FFMA R14, R17, R18, R0 ;  /* 0x00000012110e7223 */ /* 0x020fce0000000000 */
.L_x_82:
[----:B------:R-:W-:Y:S05]  /*0a40*/  BRA.U !UP1, `(.L_x_78) ;  /* 0x0000000109507547 */ /* 0x000fea000b800000 */
[----:B------:R-:W0:Y:S01]  /*0a50*/  LDC.64 R4, c[0x0][0x380] ;  /* 0x0000e000ff047b82 */ /* 0x000e220000000a00 */
[----:B------:R-:W-:Y:S01]  /*0a60*/  IADD3 R11, PT, PT, R8, UR4, RZ ;  /* 0x00000004080b7c10 */ /* 0x000fe2000fffe0ff */
[----:B------:R-:W-:-:S06]  /*0a70*/  UIADD3 UR5, UPT, UPT, -UR5, URZ, URZ ;  /* 0x000000ff05057290 */ /* 0x000fcc000fffe1ff */
[----:B------:R-:W1:Y:S01]  /*0a80*/  LDC.64 R2, c[0x0][0x388] ;  /* 0x0000e200ff027b82 */ /* 0x000e620000000a00 */
[----:B0-----:R-:W-:Y:S01]  /*0a90*/  IMAD.WIDE.U32 R4, R11, 0x4, R4 ;  /* 0x000000040b047825 */ /* 0x001fe200078e0004 */
[----:B------:R-:W-:-:S03]  /*0aa0*/  IADD3 R11, PT, PT, R9, UR4, RZ ;  /* 0x00000004090b7c10 */ /* 0x000fc6000fffe0ff */
[----:B------:R-:W-:Y:S01]  /*0ab0*/  IMAD.MOV.U32 R13, RZ, RZ, R5 ;  /* 0x000000ffff0d7224 */ /* 0x000fe200078e0005 */
[----:B------:R-:W-:-:S07]  /*0ac0*/  MOV R0, R4 ;  /* 0x0000000400007202 */ /* 0x000fce0000000f00 */
.L_x_83:
[----:B-1----:R-:W-:Y:S01]  /*0ad0*/  IMAD.WIDE R4, R11, 0x4, R2 ;  /* 0x000000040b047825 */ /* 0x002fe200078e0202 */
[----:B------:R-:W-:Y:S02]  /*0ae0*/  MOV R9, R13 ;  /* 0x0000000d00097202 */ /* 0x000fe40000000f00 */
[----:B------:R-:W-:-:S03]  /*0af0*/  MOV R8, R0 ;  /* 0x0000000000087202 */ /* 0x000fc60000000f00 */
[----:B------:R-:W2:Y:S04]  /*0b00*/  LDG.E.CONSTANT R4, desc[UR10][R4.64] ;  /* 0x0000000a04047981 */ /* 0x000ea8000c1e9900 */
[----:B------:R-:W2:Y:S01]  /*0b10*/  LDG.E.CONSTANT R9, desc[UR10][R8.64] ;  /* 0x0000000a08097981 */ /* 0x000ea2000c1e9900 */
[----:B------:R-:W-:Y:S01]  /*0b20*/  UIADD3 UR5, UPT, UPT, UR5, 0x1, URZ ;  /* 0x0000000105057890 */ /* 0x000fe2000fffe0ff */
[----:B------:R-:W-:Y:S02]  /*0b30*/  IADD3 R0, P0, PT, R0, 0x4, RZ ;  /* 0x0000000400007810 */ /* 0x000fe40007f1e0ff */
[----:B------:R-:W-:Y:S01]  /*0b40*/  IADD3 R11, PT, PT, R11, 0x1, RZ ;  /* 0x000000010b0b7810 */ /* 0x000fe20007ffe0ff */
[----:B------:R-:W-:Y:S02]  /*0b50*/  UISETP.NE.AND UP0, UPT, UR5, URZ, UPT ;  /* 0x000000ff0500728c */ /* 0x000fe4000bf05270 */
[----:B------:R-:W-:-:S02]  /*0b60*/  IMAD.X R13, RZ, RZ, R13, P0 ;  /* 0x000000ffff0d7224 */ /* 0x000fc400000e060d */
[----:B--2---:R-:W-:-:S05]  /*0b70*/  FFMA R14, R9, R4, R14 ;  /* 0x00000004090e7223 */ /* 0x004fca000000000e */
[----:B------:R-:W-:Y:S05]  /*0b80*/  BRA.U UP0, `(.L_x_83) ;  /* 0xfffffffd00d07547 */ /* 0x000fea000b83ffff */
.L_x_78:
[----:B------:R-:W-:-:S04]  /*0b90*/  I2FP.F32.S32 R0, UR12 ;  /* 0x0000000c00007c45 */ /* 0x000fc80008201400 */
[----:B------:R-:W-:Y:S01]  /*0ba0*/  IADD3 R2, PT, PT, R0, -0xd000000, RZ ;  /* 0xf300000000027810 */ /* 0x000fe20007ffe0ff */
[----:B------:R0:W1:Y:S03]  /*0bb0*/  MUFU.RSQ R3, R0 ;  /* 0x0000000000037308 */ /* 0x0000660000001400 */
[----:B------:R-:W-:-:S13]  /*0bc0*/  ISETP.GT.U32.AND P0, PT, R2, 0x727fffff, PT ;  /* 0x727fffff0200780c */ /* 0x000fda0003f04070 */
[----:B0-----:R-:W-:Y:S05]  /*0bd0*/  @!P0 BRA `(.L_x_84) ;  /* 0x00000000000c8947 */ /* 0x001fea0003800000 */
[----:B------:R-:W-:-:S07]  /*0be0*/  MOV R4, 0xc00 ;  /* 0x00000c0000047802 */ /* 0x000fce0000000f00 */
[----:B-1----:R-:W-:Y:S05]  /*0bf0*/  CALL.REL.NOINC `($__internal_5_$__cuda_sm20_sqrt_rn_f32_slowpath) ;  /* 0x00000004002c7944 */ /* 0x002fea0003c00000 */
[----:B------:R-:W-:Y:S05]  /*0c00*/  BRA `(.L_x_85) ;  /* 0x0000000000107947 */ /* 0x000fea0003800000 */
.L_x_84:
[----:B-1----:R-:W-:Y:S01]  /*0c10*/  FMUL.FTZ R5, R0, R3 ;  /* 0x0000000300057220 */ /* 0x002fe20000410000 */
[----:B------:R-:W-:-:S03]  /*0c20*/  FMUL.FTZ R3, R3, 0.5 ;  /* 0x3f00000003037820 */ /* 0x000fc60000410000 */
[----:B------:R-:W-:-:S04]  /*0c30*/  FFMA R0, -R5, R5, R0 ;  /* 0x0000000505007223 */ /* 0x000fc80000000100 */
[----:B------:R-:W-:-:S07]  /*0c40*/  FFMA R0, R0, R3, R5 ;  /* 0x0000000300007223 */ /* 0x000fce0000000005 */
.L_x_85:
[----:B------:R-:W-:-:S04]  /*0c50*/  IADD3 R2, PT, PT, R0, 0x1800000, RZ ;  /* 0x0180000000027810 */ /* 0x000fc80007ffe0ff */
[----:B------:R-:W-:-:S04]  /*0c60*/  LOP3.LUT R2, R2, 0x7f800000, RZ, 0xc0, !PT ;  /* 0x7f80000002027812 */ /* 0x000fc800078ec0ff */
[----:B------:R-:W-:-:S13]  /*0c70*/  ISETP.GT.U32.AND P0, PT, R2, 0x1ffffff, PT ;  /* 0x01ffffff0200780c */ /* 0x000fda0003f04070 */
[----:B------:R-:W-:Y:S05]  /*0c80*/  @P0 BRA `(.L_x_86) ;  /* 0x00000000000c0947 */ /* 0x000fea0003800000 */
[----:B------:R-:W-:-:S07]  /*0c90*/  MOV R2, 0xcb0 ;  /* 0x00000cb000027802 */ /* 0x000fce0000000f00 */
[----:B------:R-:W-:Y:S05]  /*0ca0*/  CALL.REL.NOINC `($__internal_4_$__cuda_sm20_rcp_rn_f32_slowpath) ;  /* 0x0000000000307944 */ /* 0x000fea0003c00000 */
[----:B------:R-:W-:Y:S05]  /*0cb0*/  BRA `(.L_x_87) ;  /* 0x0000000000107947 */ /* 0x000fea0003800000 */
.L_x_86:
[----:B------:R-:W0:Y:S02]  /*0cc0*/  MUFU.RCP R5, R0 ;  /* 0x0000000000057308 */ /* 0x000e240000001000 */
[----:B0-----:R-:W-:-:S04]  /*0cd0*/  FFMA R2, R5, R0, -1 ;  /* 0xbf80000005027423 */ /* 0x001fc80000000000 */
[----:B------:R-:W-:-:S04]  /*0ce0*/  FADD.FTZ R2, -R2, -RZ ;  /* 0x800000ff02027221 */ /* 0x000fc80000010100 */
[----:B------:R-:W-:-:S07]  /*0cf0*/  FFMA R5, R5, R2, R5 ;  /* 0x0000000205057223 */ /* 0x000fce0000000005 */
.L_x_87:
[----:B------:R-:W0:Y:S01]  /*0d00*/  LDC.64 R2, c[0x0][0x390] ;  /* 0x0000e400ff027b82 */ /* 0x000e220000000a00 */
[----:B------:R-:W1:Y:S01]  /*0d10*/  LDCU UR4, c[0x0][0x398] ;  /* 0x00007300ff0477ac */ /* 0x000e620008000800 */
[----:B------:R-:W-:Y:S01]  /*0d20*/  FMUL R5, R5, R14 ;  /* 0x0000000e05057220 */ /* 0x000fe20000400000 */
[----:B-1----:R-:W-:-:S04]  /*0d30*/  IMAD R7, R6, UR4, R7 ;  /* 0x0000000406077c24 */ /* 0x002fc8000f8e0207 */
[----:B0-----:R-:W-:-:S05]  /*0d40*/  IMAD.WIDE R2, R7, 0x4, R2 ;  /* 0x0000000407027825 */ /* 0x001fca00078e0202 */
[----:B------:R-:W-:Y:S01]  /*0d50*/  STG.E desc[UR10][R2.64], R5 ;  /* 0x0000000502007986 */ /* 0x000fe2000c10190a */
[----:B------:R-:W-:Y:S05]  /*0d60*/  EXIT ;  /* 0x000000000000794d */ /* 0x000fea0003800000 */
        .weak           $__internal_4_$__cuda_sm20_rcp_rn_f32_slowpath
        .type           $__internal_4_$__cuda_sm20_rcp_rn_f32_slowpath,@function
        .size           $__internal_4_$__cuda_sm20_rcp_rn_f32_slowpath,($__internal_5_$__cuda_sm20_sqrt_rn_f32_slowpath - $__internal_4_$__cuda_sm20_rcp_rn_f32_slowpath)
$__internal_4_$__cuda_sm20_rcp_rn_f32_slowpath:
[----:B------:R-:W-:-:S04]  /*0d70*/  SHF.L.U32 R3, R0, 0x1, RZ ;  /* 0x0000000100037819 */ /* 0x000fc800000006ff */
[----:B------:R-:W-:-:S04]  /*0d80*/  SHF.R.U32.HI R10, RZ, 0x18, R3 ;  /* 0x00000018ff0a7819 */ /* 0x000fc80000011603 */
[----:B------:R-:W-:-:S13]  /*0d90*/  ISETP.NE.U32.AND P0, PT, R10, RZ, PT ;  /* 0x000000ff0a00720c */ /* 0x000fda0003f05070 */
[----:B------:R-:W-:Y:S05]  /*0da0*/  @P0 BRA `(.L_x_88) ;  /* 0x00000000002c0947 */ /* 0x000fea0003800000 */
[----:B------:R-:W-:-:S04]  /*0db0*/  SHF.L.U32 R3, R0, 0x1, RZ ;  /* 0x0000000100037819 */ /* 0x000fc800000006ff */
[----:B------:R-:W-:-:S13]  /*0dc0*/  ISETP.NE.AND P0, PT, R3, RZ, PT ;  /* 0x000000ff0300720c */ /* 0x000fda0003f05270 */
[----:B------:R0:W1:Y:S01]  /*0dd0*/  @!P0 MUFU.RCP R3, R0 ;  /* 0x0000000000038308 */ /* 0x0000620000001000 */
[----:B------:R-:W-:Y:S05]  /*0de0*/  @!P0 BRA `(.L_x_89) ;  /* 0x0000000000a48947 */ /* 0x000fea0003800000 */
[----:B------:R-:W-:-:S04]  /*0df0*/  FFMA R4, R0, 1.84467440737095516160e+19, RZ ;  /* 0x5f80000000047823 */ /* 0x000fc800000000ff */
[----:B-1----:R-:W0:Y:S02]  /*0e00*/  MUFU.RCP R3, R4 ;  /* 0x0000000400037308 */ /* 0x002e240000001000 */
[----:B0-----:R-:W-:-:S04]  /*0e10*/  FFMA R0, R4, R3, -1 ;  /* 0xbf80000004007423 */ /* 0x001fc80000000003 */
[----:B------:R-:W-:-:S04]  /*0e20*/  FADD.FTZ R0, -R0, -RZ ;  /* 0x800000ff00007221 */ /* 0x000fc80000010100 */
[----:B------:R-:W-:-:S04]  /*0e30*/  FFMA R0, R3, R0, R3 ;  /* 0x0000000003007223 */ /* 0x000fc80000000003 */
[----:B------:R-:W-:Y:S01]  /*0e40*/  FFMA R3, R0, 1.84467440737095516160e+19, RZ ;  /* 0x5f80000000037823 */ /* 0x000fe200000000ff */
[----:B------:R-:W-:Y:S06]  /*0e50*/  BRA `(.L_x_89) ;  /* 0x0000000000887947 */ /* 0x000fec0003800000 */
.L_x_88:
[----:B------:R-:W-:-:S05]  /*0e60*/  VIADD R12, R10, 0xffffff03 ;  /* 0xffffff030a0c7836 */ /* 0x000fca0000000000 */
[----:B------:R-:W-:-:S13]  /*0e70*/  ISETP.GT.U32.AND P0, PT, R12, 0x1, PT ;  /* 0x000000010c00780c */ /* 0x000fda0003f04070 */
[----:B------:R-:W-:Y:S05]  /*0e80*/  @P0 BRA `(.L_x_90) ;  /* 0x0000000000780947 */ /* 0x000fea0003800000 */
[----:B------:R-:W-:Y:S01]  /*0e90*/  LOP3.LUT R3, R0, 0x7fffff, RZ, 0xc0, !PT ;  /* 0x007fffff00037812 */ /* 0x000fe200078ec0ff */
[----:B------:R-:W-:-:S03]  /*0ea0*/  HFMA2 R9, -RZ, RZ, 0, 1.78813934326171875e-07 ;  /* 0x00000003ff097431 */ /* 0x000fc600000001ff */
[----:B------:R-:W-:-:S04]  /*0eb0*/  LOP3.LUT R3, R3, 0x3f800000, RZ, 0xfc, !PT ;  /* 0x3f80000003037812 */ /* 0x000fc800078efcff */
[----:B------:R-:W0:Y:S01]  /*0ec0*/  MUFU.RCP R4, R3 ;  /* 0x0000000300047308 */ /* 0x000e220000001000 */
[----:B------:R-:W-:Y:S01]  /*0ed0*/  SHF.L.U32 R9, R9, R12, RZ ;  /* 0x0000000c09097219 */ /* 0x000fe200000006ff */
        /* <DEDUP_REMOVED lines=8> */
[----:B------:R-:W-:Y:S02]  /*0f60*/  LOP3.LUT R9, R9, R4, RZ, 0xc0, !PT ;  /* 0x0000000409097212 */ /* 0x000fe400078ec0ff */
[----:B------:R-:W-:-:S02]  /*0f70*/  IADD3 R5, PT, PT, -R5, RZ, RZ ;  /* 0x000000ff05057210 */ /* 0x000fc40007ffe1ff */
[-C--:B------:R-:W-:Y:S02]  /*0f80*/  SHF.R.U32.HI R9, RZ, R12.reuse, R9 ;  /* 0x0000000cff097219 */ /* 0x080fe40000011609 */
[----:B------:R-:W-:Y:S02]  /*0f90*/  LOP3.LUT P1, RZ, R5, R12, R4, 0xf8, !PT ;  /* 0x0000000c05ff7212 */ /* 0x000fe4000782f804 */
[C---:B------:R-:W-:Y:S02]  /*0fa0*/  LOP3.LUT P0, RZ, R9.reuse, 0x1, RZ, 0xc0, !PT ;  /* 0x0000000109ff7812 */ /* 0x040fe4000780c0ff */
[----:B------:R-:W-:-:S04]  /*0fb0*/  LOP3.LUT P2, RZ, R9, 0x2, RZ, 0xc0, !PT ;  /* 0x0000000209ff7812 */ /* 0x000fc8000784c0ff */
[----:B------:R-:W-:Y:S02]  /*0fc0*/  PLOP3.LUT P0, PT, P0, P1, P2, 0xe0, 0x0 ;  /* 0x000000000000781c */ /* 0x000fe40000703c20 */
[----:B------:R-:W-:Y:S02]  /*0fd0*/  LOP3.LUT P1, RZ, R0, 0x7fffff, RZ, 0xc0, !PT ;  /* 0x007fffff00ff7812 */ /* 0x000fe4000782c0ff */
[----:B------:R-:W-:-:S04]  /*0fe0*/  SEL R3, RZ, 0x1, !P0 ;  /* 0x00000001ff037807 */ /* 0x000fc80004000000 */
[----:B------:R-:W-:-:S04]  /*0ff0*/  IADD3 R3, PT, PT, -R3, RZ, RZ ;  /* 0x000000ff03037210 */ /* 0x000fc80007ffe1ff */
[----:B------:R-:W-:Y:S02]  /*1000*/  ISETP.GE.AND P0, PT, R3, RZ, PT ;  /* 0x000000ff0300720c */ /* 0x000fe40003f06270 */
[----:B------:R-:W-:-:S04]  /*1010*/  IADD3 R3, PT, PT, R10, -0xfc, RZ ;  /* 0xffffff040a037810 */ /* 0x000fc80007ffe0ff */
[----:B------:R-:W-:-:S07]  /*1020*/  SHF.R.U32.HI R3, RZ, R3, R4 ;  /* 0x00000003ff037219 */ /* 0x000fce0000011604 */
[----:B------:R-:W-:-:S05]  /*1030*/  @!P0 VIADD R3, R3, 0x1 ;  /* 0x0000000103038836 */ /* 0x000fca0000000000 */
[----:B------:R-:W-:-:S04]  /*1040*/  @!P1 SHF.L.U32 R3, R3, 0x1, RZ ;  /* 0x0000000103039819 */ /* 0x000fc800000006ff */
[----:B------:R-:W-:Y:S01]  /*1050*/  LOP3.LUT R3, R3, 0x80000000, R0, 0xf8, !PT ;  /* 0x8000000003037812 */ /* 0x000fe200078ef800 */
[----:B------:R-:W-:Y:S06]  /*1060*/  BRA `(.L_x_89) ;  /* 0x0000000000047947 */ /* 0x000fec0003800000 */
.L_x_90:
[----:B------:R2:W3:Y:S02]  /*1070*/  MUFU.RCP R3, R0 ;  /* 0x0000000000037308 */ /* 0x0004e40000001000 */
.L_x_89:
[----:B-1-3--:R-:W-:Y:S02]  /*1080*/  MOV R5, R3 ;  /* 0x0000000300057202 */ /* 0x00afe40000000f00 */
[----:B------:R-:W-:-:S04]  /*1090*/  MOV R3, 0x0 ;  /* 0x0000000000037802 */ /* 0x000fc80000000f00 */
[----:B0-2---:R-:W-:Y:S05]  /*10a0*/  RET.REL.NODEC R2 `(_Z15naive_qk_kernelPKfS0_Pfii) ;  /* 0xffffffec02d47950 */ /* 0x005fea0003c3ffff */
        .weak           $__internal_5_$__cuda_sm20_sqrt_rn_f32_slowpath
        .type           $__internal_5_$__cuda_sm20_sqrt_rn_f32_slowpath,@function
        .size           $__internal_5_$__cuda_sm20_sqrt_rn_f32_slowpath,(.L_x_98 - $__internal_5_$__cuda_sm20_sqrt_rn_f32_slowpath)
$__internal_5_$__cuda_sm20_sqrt_rn_f32_slowpath:
        /* <DEDUP_REMOVED lines=20> */
.L_x_91:
[----:B------:R-:W-:Y:S01]  /*11f0*/  HFMA2 R3, -RZ, RZ, 0, 0 ;  /* 0x00000000ff037431 */ /* 0x000fe200000001ff */
[----:B------:R-:W-:Y:S02]  /*1200*/  MOV R0, R2 ;  /* 0x0000000200007202 */ /* 0x000fe40000000f00 */
[----:B------:R-:W-:-:S04]  /*1210*/  MOV R2, R4 ;  /* 0x0000000400027202 */ /* 0x000fc80000000f00 */
[----:B------:R-:W-:Y:S05]  /*1220*/  RET.REL.NODEC R2 `(_Z15naive_qk_kernelPKfS0_Pfii) ;  /* 0xffffffec02747950 */ /* 0x000fea0003c3ffff */
.L_x_92:
        /* <DEDUP_REMOVED lines=13> */
.L_x_98:


//--------------------- .nv.shared._Z22fused_attention_kernelPKfS0_S0_Pfii --------------------------
	.section	.nv.shared._Z22fused_attention_kernelPKfS0_S0_Pfii,"aw",@nobits
	.sectionflags	@""
	.align	16
.nv.shared._Z22fused_attention_kernelPKfS0_S0_Pfii:
	.zero		5136


//--------------------- .nv.shared.reserved.0     --------------------------
	.section	.nv.shared.reserved.0,"aw",@nobits
	.weak		__nv_reservedSMEM_offset_0_alias
	.size		__nv_reservedSMEM_offset_0_alias, 0, 64
	.other		__nv_reservedSMEM_offset_0_alias,@"STO_CUDA_RESERVED_SHARED STV_DEFAULT"
__nv_reservedSMEM_offset_0_alias:
	.zero		0
	.zero		64


//--------------------- .nv.shared._Z15naive_pv_kernelPKfS0_Pfii --------------------------
	.section	.nv.shared._Z15naive_pv_kernelPKfS0_Pfii,"aw",@nobits
	.sectionflags	@""
	.align	16
	.zero		1024


//--------------------- .nv.shared._Z20naive_softmax_kernelPfi --------------------------
	.section	.nv.shared._Z20naive_softmax_kernelPfi,"aw",@nobits
	.sectionflags	@""
	.align	16
	.zero		1024


//--------------------- .nv.shared._Z15naive_qk_kernelPKfS0_Pfii --------------------------
	.section	.nv.shared._Z15naive_qk_kernelPKfS0_Pfii,"aw",@nobits
	.sectionflags	@""
	.align	16
	.zero		1024


//--------------------- .nv.constant0._Z22fused_attention_kernelPKfS0_S0_Pfii --------------------------
	.section	.nv.constant0._Z22fused_attention_kernelPKfS0_S0_Pfii,"a",@progbits
	.sectionflags	@""
	.align	4
.nv.constant0._Z22fused_attention_kernelPKfS0_S0_Pfii:
	.zero		936


//--------------------- .nv.constant0._Z15naive_pv_kernelPKfS0_Pfii --------------------------
	.section	.nv.constant0._Z15naive_pv_kernelPKfS0_Pfii,"a",@progbits
	.sectionflags	@""
	.align	4
.nv.constant0._Z15naive_pv_kernelPKfS0_Pfii:
	.zero		928


//--------------------- .nv.constant0._Z20naive_softmax_kernelPfi --------------------------
	.section	.nv.constant0._Z20naive_softmax_kernelPfi,"a",@progbits
	.sectionflags	@""
	.align	4
.nv.constant0._Z20naive_softmax_kernelPfi:
	.zero		908


//--------------------- .nv.constant0._Z15naive_qk_kernelPKfS0_Pfii --------------------------
	.section	.nv.constant0._Z15naive_qk_kernelPKfS0_Pfii,"a",@progbits
	.sectionflags	@""
	.align	4
.nv.constant0._Z15naive_qk_kernelPKfS0_Pfii:
	.zero		928


//--------------------- SYMBOLS --------------------------

	.type		.nv.reservedSmem.offset0,@object
	.size		.nv.reservedSmem.offset0,0x4
	.type		.nv.reservedSmem.cap,@object
	.size		.nv.reservedSmem.cap,0x4
